	.target	sm_90a

	.elftype	@"ET_EXEC"


//--------------------- .note.nv.tkinfo           --------------------------
	.section	.note.nv.tkinfo,"",@"SHT_NOTE"
	.sectionflags	@"SHF_NOTE_NV_TKINFO"
	.tkinfo
        /*0018*/ 	.word	0x00000002
        /*0030*/ 	.string	""
        /*0030*/ 	.string	"ptxas"
        /*0030*/ 	.string	"Cuda compilation tools, release 13.0, V13.0.88"
        /*0030*/ 	.string	"Build cuda_13.0.r13.0/compiler.36424714_0"
        /*0030*/ 	.string	"-arch sm_90a -m 64 "



//--------------------- .note.nv.cuinfo           --------------------------
	.section	.note.nv.cuinfo,"",@"SHT_NOTE"
	.sectionflags	@"SHF_NOTE_NV_CUINFO"
        /*0018*/ 	.short	0x0002
        /*001a*/ 	.short	0x005a
        /*001c*/ 	.short	0x0082
	.zero		2


//--------------------- .nv.info                  --------------------------
	.section	.nv.info,"",@"SHT_CUDA_INFO"
	.align	4


	//----- nvinfo : EIATTR_REGCOUNT
	.align		4
        /*0000*/ 	.byte	0x04, 0x2f
        /*0002*/ 	.short	(.L_12 - .L_11)
	.align		4
.L_11:
        /*0004*/ 	.word	index@(_ZN7cutlass13device_kernelIN5flash19enable_sm80_to_sm89INS1_16FlashAttnFwdSm80INS1_25CollectiveMainloopFwdSm80ILi4ELi1ELb0EN4cute5tupleIJNS5_1CILi128EEENS7_ILi80EEENS7_ILi64EEEEEELi64ENS_6half_tEfNS_4arch4Sm80ELb1ELb0ELb1ELb1ELb1ELb1ELb1ELb1EEENS1_21CollectiveEpilogueFwdINS6_IJS8_SA_S9_EEENS6_IJNS7_ILi1EEESI_SI_EEESC_SE_Li128ELb1ELb1ELb1ELb0EEENS1_36VarlenDynamicPersistentTileSchedulerILi128ELi80ELi128ELi128ELb1ELb1ELb0ELb1ELb1ELb1EEEEEEEEEvNT_6ParamsE)
        /*0008*/ 	.word	0x00000004


	//----- nvinfo : EIATTR_FRAME_SIZE
	.align		4
.L_12:
        /*000c*/ 	.byte	0x04, 0x11
        /*000e*/ 	.short	(.L_14 - .L_13)
	.align		4
.L_13:
        /*0010*/ 	.word	index@(_ZN7cutlass13device_kernelIN5flash19enable_sm80_to_sm89INS1_16FlashAttnFwdSm80INS1_25CollectiveMainloopFwdSm80ILi4ELi1ELb0EN4cute5tupleIJNS5_1CILi128EEENS7_ILi80EEENS7_ILi64EEEEEELi64ENS_6half_tEfNS_4arch4Sm80ELb1ELb0ELb1ELb1ELb1ELb1ELb1ELb1EEENS1_21CollectiveEpilogueFwdINS6_IJS8_SA_S9_EEENS6_IJNS7_ILi1EEESI_SI_EEESC_SE_Li128ELb1ELb1ELb1ELb0EEENS1_36VarlenDynamicPersistentTileSchedulerILi128ELi80ELi128ELi128ELb1ELb1ELb0ELb1ELb1ELb1EEEEEEEEEvNT_6ParamsE)
        /*0014*/ 	.word	0x00000000


	//----- nvinfo : EIATTR_REGCOUNT
	.align		4
.L_14:
        /*0018*/ 	.byte	0x04, 0x2f
        /*001a*/ 	.short	(.L_16 - .L_15)
	.align		4
.L_15:
        /*001c*/ 	.word	index@(_ZN7cutlass13device_kernelIN5flash19enable_sm80_to_sm89INS1_16FlashAttnFwdSm80INS1_25CollectiveMainloopFwdSm80ILi4ELi1ELb0EN4cute5tupleIJNS5_1CILi128EEENS7_ILi80EEENS7_ILi64EEEEEELi64ENS_6half_tEfNS_4arch4Sm80ELb1ELb0ELb1ELb1ELb1ELb0ELb1ELb1EEENS1_21CollectiveEpilogueFwdINS6_IJS8_SA_S9_EEENS6_IJNS7_ILi1EEESI_SI_EEESC_SE_Li128ELb1ELb1ELb1ELb0EEENS1_36VarlenDynamicPersistentTileSchedulerILi128ELi80ELi128ELi128ELb1ELb1ELb0ELb1ELb1ELb1EEEEEEEEEvNT_6ParamsE)
        /*0020*/ 	.word	0x00000004


	//----- nvinfo : EIATTR_FRAME_SIZE
	.align		4
.L_16:
        /*0024*/ 	.byte	0x04, 0x11
        /*0026*/ 	.short	(.L_18 - .L_17)
	.align		4
.L_17:
        /*0028*/ 	.word	index@(_ZN7cutlass13device_kernelIN5flash19enable_sm80_to_sm89INS1_16FlashAttnFwdSm80INS1_25CollectiveMainloopFwdSm80ILi4ELi1ELb0EN4cute5tupleIJNS5_1CILi128EEENS7_ILi80EEENS7_ILi64EEEEEELi64ENS_6half_tEfNS_4arch4Sm80ELb1ELb0ELb1ELb1ELb1ELb0ELb1ELb1EEENS1_21CollectiveEpilogueFwdINS6_IJS8_SA_S9_EEENS6_IJNS7_ILi1EEESI_SI_EEESC_SE_Li128ELb1ELb1ELb1ELb0EEENS1_36VarlenDynamicPersistentTileSchedulerILi128ELi80ELi128ELi128ELb1ELb1ELb0ELb1ELb1ELb1EEEEEEEEEvNT_6ParamsE)
        /*002c*/ 	.word	0x00000000


	//----- nvinfo : EIATTR_REGCOUNT
	.align		4
.L_18:
        /*0030*/ 	.byte	0x04, 0x2f
        /*0032*/ 	.short	(.L_20 - .L_19)
	.align		4
.L_19:
        /*0034*/ 	.word	index@(_ZN7cutlass13device_kernelIN5flash19enable_sm80_to_sm89INS1_16FlashAttnFwdSm80INS1_25CollectiveMainloopFwdSm80ILi4ELi1ELb0EN4cute5tupleIJNS5_1CILi128EEENS7_ILi112EEENS7_ILi64EEEEEELi64ENS_6half_tEfNS_4arch4Sm80ELb1ELb0ELb1ELb0ELb1ELb0ELb1ELb1EEENS1_21CollectiveEpilogueFwdINS6_IJS8_SA_S9_EEENS6_IJNS7_ILi1EEESI_SI_EEESC_SE_Li128ELb0ELb1ELb1ELb0EEENS1_30DynamicPersistentTileSchedulerILi128ELi128ELb1ELb1ELb0EEEEEEEEEvNT_6ParamsE)
        /*0038*/ 	.word	0x00000004


	//----- nvinfo : EIATTR_FRAME_SIZE
	.align		4
.L_20:
        /*003c*/ 	.byte	0x04, 0x11
        /*003e*/ 	.short	(.L_22 - .L_21)
	.align		4
.L_21:
        /*0040*/ 	.word	index@(_ZN7cutlass13device_kernelIN5flash19enable_sm80_to_sm89INS1_16FlashAttnFwdSm80INS1_25CollectiveMainloopFwdSm80ILi4ELi1ELb0EN4cute5tupleIJNS5_1CILi128EEENS7_ILi112EEENS7_ILi64EEEEEELi64ENS_6half_tEfNS_4arch4Sm80ELb1ELb0ELb1ELb0ELb1ELb0ELb1ELb1EEENS1_21CollectiveEpilogueFwdINS6_IJS8_SA_S9_EEENS6_IJNS7_ILi1EEESI_SI_EEESC_SE_Li128ELb0ELb1ELb1ELb0EEENS1_30DynamicPersistentTileSchedulerILi128ELi128ELb1ELb1ELb0EEEEEEEEEvNT_6ParamsE)
        /*0044*/ 	.word	0x00000000


	//----- nvinfo : EIATTR_REGCOUNT
	.align		4
.L_22:
        /*0048*/ 	.byte	0x04, 0x2f
        /*004a*/ 	.short	(.L_24 - .L_23)
	.align		4
.L_23:
        /*004c*/ 	.word	index@(_ZN7cutlass13device_kernelIN5flash19enable_sm80_to_sm89INS1_16FlashAttnFwdSm80INS1_25CollectiveMainloopFwdSm80ILi4ELi1ELb0EN4cute5tupleIJNS5_1CILi128EEENS7_ILi80EEENS7_ILi64EEEEEELi64ENS_6half_tEfNS_4arch4Sm80ELb0ELb1ELb1ELb1ELb1ELb1ELb1ELb1EEENS1_21CollectiveEpilogueFwdINS6_IJS8_SA_S9_EEENS6_IJNS7_ILi1EEESI_SI_EEESC_SE_Li128ELb1ELb1ELb1ELb0EEENS1_36VarlenDynamicPersistentTileSchedulerILi128ELi80ELi128ELi128ELb1ELb1ELb0ELb1ELb0ELb1EEEEEEEEEvNT_6ParamsE)
        /*0050*/ 	.word	0x00000004


	//----- nvinfo : EIATTR_FRAME_SIZE
	.align		4
.L_24:
        /*0054*/ 	.byte	0x04, 0x11
        /*0056*/ 	.short	(.L_26 - .L_25)
	.align		4
.L_25:
        /*0058*/ 	.word	index@(_ZN7cutlass13device_kernelIN5flash19enable_sm80_to_sm89INS1_16FlashAttnFwdSm80INS1_25CollectiveMainloopFwdSm80ILi4ELi1ELb0EN4cute5tupleIJNS5_1CILi128EEENS7_ILi80EEENS7_ILi64EEEEEELi64ENS_6half_tEfNS_4arch4Sm80ELb0ELb1ELb1ELb1ELb1ELb1ELb1ELb1EEENS1_21CollectiveEpilogueFwdINS6_IJS8_SA_S9_EEENS6_IJNS7_ILi1EEESI_SI_EEESC_SE_Li128ELb1ELb1ELb1ELb0EEENS1_36VarlenDynamicPersistentTileSchedulerILi128ELi80ELi128ELi128ELb1ELb1ELb0ELb1ELb0ELb1EEEEEEEEEvNT_6ParamsE)
        /*005c*/ 	.word	0x00000000


	//----- nvinfo : EIATTR_REGCOUNT
	.align		4
.L_26:
        /*0060*/ 	.byte	0x04, 0x2f
        /*0062*/ 	.short	(.L_28 - .L_27)
	.align		4
.L_27:
        /*0064*/ 	.word	index@(_ZN7cutlass13device_kernelIN5flash19enable_sm80_to_sm89INS1_16FlashAttnFwdSm80INS1_25CollectiveMainloopFwdSm80ILi4ELi1ELb0EN4cute5tupleIJNS5_1CILi128EEENS7_ILi80EEENS7_ILi64EEEEEELi64ENS_6half_tEfNS_4arch4Sm80ELb0ELb1ELb1ELb1ELb1ELb0ELb1ELb1EEENS1_21CollectiveEpilogueFwdINS6_IJS8_SA_S9_EEENS6_IJNS7_ILi1EEESI_SI_EEESC_SE_Li128ELb1ELb1ELb1ELb0EEENS1_36VarlenDynamicPersistentTileSchedulerILi128ELi80ELi128ELi128ELb1ELb1ELb0ELb1ELb0ELb1EEEEEEEEEvNT_6ParamsE)
        /*0068*/ 	.word	0x00000004


	//----- nvinfo : EIATTR_FRAME_SIZE
	.align		4
.L_28:
        /*006c*/ 	.byte	0x04, 0x11
        /*006e*/ 	.short	(.L_30 - .L_29)
	.align		4
.L_29:
        /*0070*/ 	.word	index@(_ZN7cutlass13device_kernelIN5flash19enable_sm80_to_sm89INS1_16FlashAttnFwdSm80INS1_25CollectiveMainloopFwdSm80ILi4ELi1ELb0EN4cute5tupleIJNS5_1CILi128EEENS7_ILi80EEENS7_ILi64EEEEEELi64ENS_6half_tEfNS_4arch4Sm80ELb0ELb1ELb1ELb1ELb1ELb0ELb1ELb1EEENS1_21CollectiveEpilogueFwdINS6_IJS8_SA_S9_EEENS6_IJNS7_ILi1EEESI_SI_EEESC_SE_Li128ELb1ELb1ELb1ELb0EEENS1_36VarlenDynamicPersistentTileSchedulerILi128ELi80ELi128ELi128ELb1ELb1ELb0ELb1ELb0ELb1EEEEEEEEEvNT_6ParamsE)
        /*0074*/ 	.word	0x00000000


	//----- nvinfo : EIATTR_REGCOUNT
	.align		4
.L_30:
        /*0078*/ 	.byte	0x04, 0x2f
        /*007a*/ 	.short	(.L_32 - .L_31)
	.align		4
.L_31:
        /*007c*/ 	.word	index@(_ZN7cutlass13device_kernelIN5flash19enable_sm80_to_sm89INS1_16FlashAttnFwdSm80INS1_25CollectiveMainloopFwdSm80ILi4ELi1ELb0EN4cute5tupleIJNS5_1CILi128EEENS7_ILi96EEENS7_ILi64EEEEEELi64ENS_6half_tEfNS_4arch4Sm80ELb0ELb1ELb1ELb0ELb1ELb0ELb1ELb1EEENS1_21CollectiveEpilogueFwdINS6_IJS8_SA_S9_EEENS6_IJNS7_ILi1EEESI_SI_EEESC_SE_Li128ELb0ELb1ELb1ELb0EEENS1_19SingleTileSchedulerILb0ELb1ELb1ELi128EEEEEEEEEvNT_6ParamsE)
        /*0080*/ 	.word	0x00000004


	//----- nvinfo : EIATTR_FRAME_SIZE
	.align		4
.L_32:
        /*0084*/ 	.byte	0x04, 0x11
        /*0086*/ 	.short	(.L_34 - .L_33)
	.align		4
.L_33:
        /*0088*/ 	.word	index@(_ZN7cutlass13device_kernelIN5flash19enable_sm80_to_sm89INS1_16FlashAttnFwdSm80INS1_25CollectiveMainloopFwdSm80ILi4ELi1ELb0EN4cute5tupleIJNS5_1CILi128EEENS7_ILi96EEENS7_ILi64EEEEEELi64ENS_6half_tEfNS_4arch4Sm80ELb0ELb1ELb1ELb0ELb1ELb0ELb1ELb1EEENS1_21CollectiveEpilogueFwdINS6_IJS8_SA_S9_EEENS6_IJNS7_ILi1EEESI_SI_EEESC_SE_Li128ELb0ELb1ELb1ELb0EEENS1_19SingleTileSchedulerILb0ELb1ELb1ELi128EEEEEEEEEvNT_6ParamsE)
        /*008c*/ 	.word	0x00000000


	//----- nvinfo : EIATTR_REGCOUNT
	.align		4
.L_34:
        /*0090*/ 	.byte	0x04, 0x2f
        /*0092*/ 	.short	(.L_36 - .L_35)
	.align		4
.L_35:
        /*0094*/ 	.word	index@(_ZN7cutlass13device_kernelIN5flash19enable_sm80_to_sm89INS1_16FlashAttnFwdSm80INS1_25CollectiveMainloopFwdSm80ILi4ELi1ELb0EN4cute5tupleIJNS5_1CILi128EEENS7_ILi80EEENS7_ILi64EEEEEELi64ENS_6half_tEfNS_4arch4Sm80ELb0ELb0ELb1ELb1ELb1ELb1ELb1ELb1EEENS1_21CollectiveEpilogueFwdINS6_IJS8_SA_S9_EEENS6_IJNS7_ILi1EEESI_SI_EEESC_SE_Li128ELb1ELb1ELb1ELb0EEENS1_36VarlenDynamicPersistentTileSchedulerILi128ELi80ELi128ELi128ELb1ELb1ELb0ELb0ELb1ELb1EEEEEEEEEvNT_6ParamsE)
        /*0098*/ 	.word	0x00000004


	//----- nvinfo : EIATTR_FRAME_SIZE
	.align		4
.L_36:
        /*009c*/ 	.byte	0x04, 0x11
        /*009e*/ 	.short	(.L_38 - .L_37)
	.align		4
.L_37:
        /*00a0*/ 	.word	index@(_ZN7cutlass13device_kernelIN5flash19enable_sm80_to_sm89INS1_16FlashAttnFwdSm80INS1_25CollectiveMainloopFwdSm80ILi4ELi1ELb0EN4cute5tupleIJNS5_1CILi128EEENS7_ILi80EEENS7_ILi64EEEEEELi64ENS_6half_tEfNS_4arch4Sm80ELb0ELb0ELb1ELb1ELb1ELb1ELb1ELb1EEENS1_21CollectiveEpilogueFwdINS6_IJS8_SA_S9_EEENS6_IJNS7_ILi1EEESI_SI_EEESC_SE_Li128ELb1ELb1ELb1ELb0EEENS1_36VarlenDynamicPersistentTileSchedulerILi128ELi80ELi128ELi128ELb1ELb1ELb0ELb0ELb1ELb1EEEEEEEEEvNT_6ParamsE)
        /*00a4*/ 	.word	0x00000000


	//----- nvinfo : EIATTR_REGCOUNT
	.align		4
.L_38:
        /*00a8*/ 	.byte	0x04, 0x2f
        /*00aa*/ 	.short	(.L_40 - .L_39)
	.align		4
.L_39:
        /*00ac*/ 	.word	index@(_ZN7cutlass13device_kernelIN5flash19enable_sm80_to_sm89INS1_16FlashAttnFwdSm80INS1_25CollectiveMainloopFwdSm80ILi4ELi1ELb0EN4cute5tupleIJNS5_1CILi128EEENS7_ILi80EEENS7_ILi64EEEEEELi64ENS_6half_tEfNS_4arch4Sm80ELb0ELb0ELb1ELb1ELb1ELb0ELb1ELb1EEENS1_21CollectiveEpilogueFwdINS6_IJS8_SA_S9_EEENS6_IJNS7_ILi1EEESI_SI_EEESC_SE_Li128ELb1ELb1ELb1ELb0EEENS1_36VarlenDynamicPersistentTileSchedulerILi128ELi80ELi128ELi128ELb1ELb1ELb0ELb0ELb1ELb1EEEEEEEEEvNT_6ParamsE)
        /*00b0*/ 	.word	0x00000004


	//----- nvinfo : EIATTR_FRAME_SIZE
	.align		4
.L_40:
        /*00b4*/ 	.byte	0x04, 0x11
        /*00b6*/ 	.short	(.L_42 - .L_41)
	.align		4
.L_41:
        /*00b8*/ 	.word	index@(_ZN7cutlass13device_kernelIN5flash19enable_sm80_to_sm89INS1_16FlashAttnFwdSm80INS1_25CollectiveMainloopFwdSm80ILi4ELi1ELb0EN4cute5tupleIJNS5_1CILi128EEENS7_ILi80EEENS7_ILi64EEEEEELi64ENS_6half_tEfNS_4arch4Sm80ELb0ELb0ELb1ELb1ELb1ELb0ELb1ELb1EEENS1_21CollectiveEpilogueFwdINS6_IJS8_SA_S9_EEENS6_IJNS7_ILi1EEESI_SI_EEESC_SE_Li128ELb1ELb1ELb1ELb0EEENS1_36VarlenDynamicPersistentTileSchedulerILi128ELi80ELi128ELi128ELb1ELb1ELb0ELb0ELb1ELb1EEEEEEEEEvNT_6ParamsE)
        /*00bc*/ 	.word	0x00000000


	//----- nvinfo : EIATTR_REGCOUNT
	.align		4
.L_42:
        /*00c0*/ 	.byte	0x04, 0x2f
        /*00c2*/ 	.short	(.L_44 - .L_43)
	.align		4
.L_43:
        /*00c4*/ 	.word	index@(_ZN7cutlass13device_kernelIN5flash19enable_sm80_to_sm89INS1_16FlashAttnFwdSm80INS1_25CollectiveMainloopFwdSm80ILi4ELi1ELb0EN4cute5tupleIJNS5_1CILi128EEENS7_ILi112EEENS7_ILi64EEEEEELi64ENS_6half_tEfNS_4arch4Sm80ELb0ELb0ELb1ELb0ELb1ELb0ELb1ELb1EEENS1_21CollectiveEpilogueFwdINS6_IJS8_SA_S9_EEENS6_IJNS7_ILi1EEESI_SI_EEESC_SE_Li128ELb0ELb1ELb1ELb0EEENS1_19SingleTileSchedulerILb0ELb1ELb1ELi128EEEEEEEEEvNT_6ParamsE)
        /*00c8*/ 	.word	0x00000004


	//----- nvinfo : EIATTR_FRAME_SIZE
	.align		4
.L_44:
        /*00cc*/ 	.byte	0x04, 0x11
        /*00ce*/ 	.short	(.L_46 - .L_45)
	.align		4
.L_45:
        /*00d0*/ 	.word	index@(_ZN7cutlass13device_kernelIN5flash19enable_sm80_to_sm89INS1_16FlashAttnFwdSm80INS1_25CollectiveMainloopFwdSm80ILi4ELi1ELb0EN4cute5tupleIJNS5_1CILi128EEENS7_ILi112EEENS7_ILi64EEEEEELi64ENS_6half_tEfNS_4arch4Sm80ELb0ELb0ELb1ELb0ELb1ELb0ELb1ELb1EEENS1_21CollectiveEpilogueFwdINS6_IJS8_SA_S9_EEENS6_IJNS7_ILi1EEESI_SI_EEESC_SE_Li128ELb0ELb1ELb1ELb0EEENS1_19SingleTileSchedulerILb0ELb1ELb1ELi128EEEEEEEEEvNT_6ParamsE)
        /*00d4*/ 	.word	0x00000000


	//----- nvinfo : EIATTR_MIN_STACK_SIZE
	.align		4
.L_46:
        /*00d8*/ 	.byte	0x04, 0x12
        /*00da*/ 	.short	(.L_48 - .L_47)
	.align		4
.L_47:
        /*00dc*/ 	.word	index@(_ZN7cutlass13device_kernelIN5flash19enable_sm80_to_sm89INS1_16FlashAttnFwdSm80INS1_25CollectiveMainloopFwdSm80ILi4ELi1ELb0EN4cute5tupleIJNS5_1CILi128EEENS7_ILi112EEENS7_ILi64EEEEEELi64ENS_6half_tEfNS_4arch4Sm80ELb0ELb0ELb1ELb0ELb1ELb0ELb1ELb1EEENS1_21CollectiveEpilogueFwdINS6_IJS8_SA_S9_EEENS6_IJNS7_ILi1EEESI_SI_EEESC_SE_Li128ELb0ELb1ELb1ELb0EEENS1_19SingleTileSchedulerILb0ELb1ELb1ELi128EEEEEEEEEvNT_6ParamsE)
        /*00e0*/ 	.word	0x00000000


	//----- nvinfo : EIATTR_MIN_STACK_SIZE
	.align		4
.L_48:
        /*00e4*/ 	.byte	0x04, 0x12
        /*00e6*/ 	.short	(.L_50 - .L_49)
	.align		4
.L_49:
        /*00e8*/ 	.word	index@(_ZN7cutlass13device_kernelIN5flash19enable_sm80_to_sm89INS1_16FlashAttnFwdSm80INS1_25CollectiveMainloopFwdSm80ILi4ELi1ELb0EN4cute5tupleIJNS5_1CILi128EEENS7_ILi80EEENS7_ILi64EEEEEELi64ENS_6half_tEfNS_4arch4Sm80ELb0ELb0ELb1ELb1ELb1ELb0ELb1ELb1EEENS1_21CollectiveEpilogueFwdINS6_IJS8_SA_S9_EEENS6_IJNS7_ILi1EEESI_SI_EEESC_SE_Li128ELb1ELb1ELb1ELb0EEENS1_36VarlenDynamicPersistentTileSchedulerILi128ELi80ELi128ELi128ELb1ELb1ELb0ELb0ELb1ELb1EEEEEEEEEvNT_6ParamsE)
        /*00ec*/ 	.word	0x00000000


	//----- nvinfo : EIATTR_MIN_STACK_SIZE
	.align		4
.L_50:
        /*00f0*/ 	.byte	0x04, 0x12
        /*00f2*/ 	.short	(.L_52 - .L_51)
	.align		4
.L_51:
        /*00f4*/ 	.word	index@(_ZN7cutlass13device_kernelIN5flash19enable_sm80_to_sm89INS1_16FlashAttnFwdSm80INS1_25CollectiveMainloopFwdSm80ILi4ELi1ELb0EN4cute5tupleIJNS5_1CILi128EEENS7_ILi80EEENS7_ILi64EEEEEELi64ENS_6half_tEfNS_4arch4Sm80ELb0ELb0ELb1ELb1ELb1ELb1ELb1ELb1EEENS1_21CollectiveEpilogueFwdINS6_IJS8_SA_S9_EEENS6_IJNS7_ILi1EEESI_SI_EEESC_SE_Li128ELb1ELb1ELb1ELb0EEENS1_36VarlenDynamicPersistentTileSchedulerILi128ELi80ELi128ELi128ELb1ELb1ELb0ELb0ELb1ELb1EEEEEEEEEvNT_6ParamsE)
        /*00f8*/ 	.word	0x00000000


	//----- nvinfo : EIATTR_MIN_STACK_SIZE
	.align		4
.L_52:
        /*00fc*/ 	.byte	0x04, 0x12
        /*00fe*/ 	.short	(.L_54 - .L_53)
	.align		4
.L_53:
        /*0100*/ 	.word	index@(_ZN7cutlass13device_kernelIN5flash19enable_sm80_to_sm89INS1_16FlashAttnFwdSm80INS1_25CollectiveMainloopFwdSm80ILi4ELi1ELb0EN4cute5tupleIJNS5_1CILi128EEENS7_ILi96EEENS7_ILi64EEEEEELi64ENS_6half_tEfNS_4arch4Sm80ELb0ELb1ELb1ELb0ELb1ELb0ELb1ELb1EEENS1_21CollectiveEpilogueFwdINS6_IJS8_SA_S9_EEENS6_IJNS7_ILi1EEESI_SI_EEESC_SE_Li128ELb0ELb1ELb1ELb0EEENS1_19SingleTileSchedulerILb0ELb1ELb1ELi128EEEEEEEEEvNT_6ParamsE)
        /*0104*/ 	.word	0x00000000


	//----- nvinfo : EIATTR_MIN_STACK_SIZE
	.align		4
.L_54:
        /*0108*/ 	.byte	0x04, 0x12
        /*010a*/ 	.short	(.L_56 - .L_55)
	.align		4
.L_55:
        /*010c*/ 	.word	index@(_ZN7cutlass13device_kernelIN5flash19enable_sm80_to_sm89INS1_16FlashAttnFwdSm80INS1_25CollectiveMainloopFwdSm80ILi4ELi1ELb0EN4cute5tupleIJNS5_1CILi128EEENS7_ILi80EEENS7_ILi64EEEEEELi64ENS_6half_tEfNS_4arch4Sm80ELb0ELb1ELb1ELb1ELb1ELb0ELb1ELb1EEENS1_21CollectiveEpilogueFwdINS6_IJS8_SA_S9_EEENS6_IJNS7_ILi1EEESI_SI_EEESC_SE_Li128ELb1ELb1ELb1ELb0EEENS1_36VarlenDynamicPersistentTileSchedulerILi128ELi80ELi128ELi128ELb1ELb1ELb0ELb1ELb0ELb1EEEEEEEEEvNT_6ParamsE)
        /*0110*/ 	.word	0x00000000


	//----- nvinfo : EIATTR_MIN_STACK_SIZE
	.align		4
.L_56:
        /*0114*/ 	.byte	0x04, 0x12
        /*0116*/ 	.short	(.L_58 - .L_57)
	.align		4
.L_57:
        /*0118*/ 	.word	index@(_ZN7cutlass13device_kernelIN5flash19enable_sm80_to_sm89INS1_16FlashAttnFwdSm80INS1_25CollectiveMainloopFwdSm80ILi4ELi1ELb0EN4cute5tupleIJNS5_1CILi128EEENS7_ILi80EEENS7_ILi64EEEEEELi64ENS_6half_tEfNS_4arch4Sm80ELb0ELb1ELb1ELb1ELb1ELb1ELb1ELb1EEENS1_21CollectiveEpilogueFwdINS6_IJS8_SA_S9_EEENS6_IJNS7_ILi1EEESI_SI_EEESC_SE_Li128ELb1ELb1ELb1ELb0EEENS1_36VarlenDynamicPersistentTileSchedulerILi128ELi80ELi128ELi128ELb1ELb1ELb0ELb1ELb0ELb1EEEEEEEEEvNT_6ParamsE)
        /*011c*/ 	.word	0x00000000


	//----- nvinfo : EIATTR_MIN_STACK_SIZE
	.align		4
.L_58:
        /*0120*/ 	.byte	0x04, 0x12
        /*0122*/ 	.short	(.L_60 - .L_59)
	.align		4
.L_59:
        /*0124*/ 	.word	index@(_ZN7cutlass13device_kernelIN5flash19enable_sm80_to_sm89INS1_16FlashAttnFwdSm80INS1_25CollectiveMainloopFwdSm80ILi4ELi1ELb0EN4cute5tupleIJNS5_1CILi128EEENS7_ILi112EEENS7_ILi64EEEEEELi64ENS_6half_tEfNS_4arch4Sm80ELb1ELb0ELb1ELb0ELb1ELb0ELb1ELb1EEENS1_21CollectiveEpilogueFwdINS6_IJS8_SA_S9_EEENS6_IJNS7_ILi1EEESI_SI_EEESC_SE_Li128ELb0ELb1ELb1ELb0EEENS1_30DynamicPersistentTileSchedulerILi128ELi128ELb1ELb1ELb0EEEEEEEEEvNT_6ParamsE)
        /*0128*/ 	.word	0x00000000


	//----- nvinfo : EIATTR_MIN_STACK_SIZE
	.align		4
.L_60:
        /*012c*/ 	.byte	0x04, 0x12
        /*012e*/ 	.short	(.L_62 - .L_61)
	.align		4
.L_61:
        /*0130*/ 	.word	index@(_ZN7cutlass13device_kernelIN5flash19enable_sm80_to_sm89INS1_16FlashAttnFwdSm80INS1_25CollectiveMainloopFwdSm80ILi4ELi1ELb0EN4cute5tupleIJNS5_1CILi128EEENS7_ILi80EEENS7_ILi64EEEEEELi64ENS_6half_tEfNS_4arch4Sm80ELb1ELb0ELb1ELb1ELb1ELb0ELb1ELb1EEENS1_21CollectiveEpilogueFwdINS6_IJS8_SA_S9_EEENS6_IJNS7_ILi1EEESI_SI_EEESC_SE_Li128ELb1ELb1ELb1ELb0EEENS1_36VarlenDynamicPersistentTileSchedulerILi128ELi80ELi128ELi128ELb1ELb1ELb0ELb1ELb1ELb1EEEEEEEEEvNT_6ParamsE)
        /*0134*/ 	.word	0x00000000


	//----- nvinfo : EIATTR_MIN_STACK_SIZE
	.align		4
.L_62:
        /*0138*/ 	.byte	0x04, 0x12
        /*013a*/ 	.short	(.L_64 - .L_63)
	.align		4
.L_63:
        /*013c*/ 	.word	index@(_ZN7cutlass13device_kernelIN5flash19enable_sm80_to_sm89INS1_16FlashAttnFwdSm80INS1_25CollectiveMainloopFwdSm80ILi4ELi1ELb0EN4cute5tupleIJNS5_1CILi128EEENS7_ILi80EEENS7_ILi64EEEEEELi64ENS_6half_tEfNS_4arch4Sm80ELb1ELb0ELb1ELb1ELb1ELb1ELb1ELb1EEENS1_21CollectiveEpilogueFwdINS6_IJS8_SA_S9_EEENS6_IJNS7_ILi1EEESI_SI_EEESC_SE_Li128ELb1ELb1ELb1ELb0EEENS1_36VarlenDynamicPersistentTileSchedulerILi128ELi80ELi128ELi128ELb1ELb1ELb0ELb1ELb1ELb1EEEEEEEEEvNT_6ParamsE)
        /*0140*/ 	.word	0x00000000
.L_64:


//--------------------- .nv.compat                --------------------------
	.section	.nv.compat,"",@"SHT_CUDA_COMPAT_INFO"
	.align	4
        /*0000*/ 	.byte	0x02, 0x09, 0x01, 0x00, 0x02, 0x02, 0x01, 0x00, 0x02, 0x05, 0x05, 0x00, 0x03, 0x07, 0x01, 0x01
        /*0010*/ 	.byte	0x02, 0x03, 0x00, 0x00, 0x02, 0x06, 0x01, 0x00, 0x04, 0x0b, 0x08, 0x00, 0x00, 0x00, 0x00, 0x00
        /*0020*/ 	.byte	0x00, 0x00, 0x00, 0x00


//--------------------- .nv.info._ZN7cutlass13device_kernelIN5flash19enable_sm80_to_sm89INS1_16FlashAttnFwdSm80INS1_25CollectiveMainloopFwdSm80ILi4ELi1ELb0EN4cute5tupleIJNS5_1CILi128EEENS7_ILi112EEENS7_ILi64EEEEEELi64ENS_6half_tEfNS_4arch4Sm80ELb0ELb0ELb1ELb0ELb1ELb0ELb1ELb1EEENS1_21CollectiveEpilogueFwdINS6_IJS8_SA_S9_EEENS6_IJNS7_ILi1EEESI_SI_EEESC_SE_Li128ELb0ELb1ELb1ELb0EEENS1_19SingleTileSchedulerILb0ELb1ELb1ELi128EEEEEEEEEvNT_6ParamsE --------------------------
	.section	.nv.info._ZN7cutlass13device_kernelIN5flash19enable_sm80_to_sm89INS1_16FlashAttnFwdSm80INS1_25CollectiveMainloopFwdSm80ILi4ELi1ELb0EN4cute5tupleIJNS5_1CILi128EEENS7_ILi112EEENS7_ILi64EEEEEELi64ENS_6half_tEfNS_4arch4Sm80ELb0ELb0ELb1ELb0ELb1ELb0ELb1ELb1EEENS1_21CollectiveEpilogueFwdINS6_IJS8_SA_S9_EEENS6_IJNS7_ILi1EEESI_SI_EEESC_SE_Li128ELb0ELb1ELb1ELb0EEENS1_19SingleTileSchedulerILb0ELb1ELb1ELi128EEEEEEEEEvNT_6ParamsE,"",@"SHT_CUDA_INFO"
	.sectionflags	@""
	.align	4


	//----- nvinfo : EIATTR_CUDA_API_VERSION
	.align		4
        /*0000*/ 	.byte	0x04, 0x37
        /*0002*/ 	.short	(.L_66 - .L_65)
.L_65:
        /*0004*/ 	.word	0x00000082


	//----- nvinfo : EIATTR_KPARAM_INFO
	.align		4
.L_66:
        /*0008*/ 	.byte	0x04, 0x17
        /*000a*/ 	.short	(.L_68 - .L_67)
.L_67:
        /*000c*/ 	.word	0x00000000
        /*0010*/ 	.short	0x0000
        /*0012*/ 	.short	0x0000
        /*0014*/ 	.byte	0x00, 0xf0, 0x61, 0x10


	//----- nvinfo : EIATTR_SPARSE_MMA_MASK
	.align		4
.L_68:
        /*0018*/ 	.byte	0x03, 0x50
        /*001a*/ 	.short	0x0000


	//----- nvinfo : EIATTR_MAXREG_COUNT
	.align		4
        /*001c*/ 	.byte	0x03, 0x1b
        /*001e*/ 	.short	0x00ff


	//----- nvinfo : EIATTR_MERCURY_ISA_VERSION
	.align		4
        /*0020*/ 	.byte	0x03, 0x5f
        /*0022*/ 	.short	0x0101


	//----- nvinfo : EIATTR_EXIT_INSTR_OFFSETS
	.align		4
        /*0024*/ 	.byte	0x04, 0x1c
        /*0026*/ 	.short	(.L_70 - .L_69)


	//   ....[0]....
.L_69:
        /*0028*/ 	.word	0x00000010


	//----- nvinfo : EIATTR_MAX_THREADS
	.align		4
.L_70:
        /*002c*/ 	.byte	0x04, 0x05
        /*002e*/ 	.short	(.L_72 - .L_71)
.L_71:
        /*0030*/ 	.word	0x00000080
        /*0034*/ 	.word	0x00000001
        /*0038*/ 	.word	0x00000001


	//----- nvinfo : EIATTR_CBANK_PARAM_SIZE
	.align		4
.L_72:
        /*003c*/ 	.byte	0x03, 0x19
        /*003e*/ 	.short	0x0418


	//----- nvinfo : EIATTR_PARAM_CBANK
	.align		4
        /*0040*/ 	.byte	0x04, 0x0a
        /*0042*/ 	.short	(.L_74 - .L_73)
	.align		4
.L_73:
        /*0044*/ 	.word	index@(.nv.constant0._ZN7cutlass13device_kernelIN5flash19enable_sm80_to_sm89INS1_16FlashAttnFwdSm80INS1_25CollectiveMainloopFwdSm80ILi4ELi1ELb0EN4cute5tupleIJNS5_1CILi128EEENS7_ILi112EEENS7_ILi64EEEEEELi64ENS_6half_tEfNS_4arch4Sm80ELb0ELb0ELb1ELb0ELb1ELb0ELb1ELb1EEENS1_21CollectiveEpilogueFwdINS6_IJS8_SA_S9_EEENS6_IJNS7_ILi1EEESI_SI_EEESC_SE_Li128ELb0ELb1ELb1ELb0EEENS1_19SingleTileSchedulerILb0ELb1ELb1ELi128EEEEEEEEEvNT_6ParamsE)
        /*0048*/ 	.short	0x0210
        /*004a*/ 	.short	0x0418


	//----- nvinfo : EIATTR_SW_WAR
	.align		4
.L_74:
        /*004c*/ 	.byte	0x04, 0x36
        /*004e*/ 	.short	(.L_76 - .L_75)
.L_75:
        /*0050*/ 	.word	0x00000008
.L_76:


//--------------------- .nv.info._ZN7cutlass13device_kernelIN5flash19enable_sm80_to_sm89INS1_16FlashAttnFwdSm80INS1_25CollectiveMainloopFwdSm80ILi4ELi1ELb0EN4cute5tupleIJNS5_1CILi128EEENS7_ILi80EEENS7_ILi64EEEEEELi64ENS_6half_tEfNS_4arch4Sm80ELb0ELb0ELb1ELb1ELb1ELb0ELb1ELb1EEENS1_21CollectiveEpilogueFwdINS6_IJS8_SA_S9_EEENS6_IJNS7_ILi1EEESI_SI_EEESC_SE_Li128ELb1ELb1ELb1ELb0EEENS1_36VarlenDynamicPersistentTileSchedulerILi128ELi80ELi128ELi128ELb1ELb1ELb0ELb0ELb1ELb1EEEEEEEEEvNT_6ParamsE --------------------------
	.section	.nv.info._ZN7cutlass13device_kernelIN5flash19enable_sm80_to_sm89INS1_16FlashAttnFwdSm80INS1_25CollectiveMainloopFwdSm80ILi4ELi1ELb0EN4cute5tupleIJNS5_1CILi128EEENS7_ILi80EEENS7_ILi64EEEEEELi64ENS_6half_tEfNS_4arch4Sm80ELb0ELb0ELb1ELb1ELb1ELb0ELb1ELb1EEENS1_21CollectiveEpilogueFwdINS6_IJS8_SA_S9_EEENS6_IJNS7_ILi1EEESI_SI_EEESC_SE_Li128ELb1ELb1ELb1ELb0EEENS1_36VarlenDynamicPersistentTileSchedulerILi128ELi80ELi128ELi128ELb1ELb1ELb0ELb0ELb1ELb1EEEEEEEEEvNT_6ParamsE,"",@"SHT_CUDA_INFO"
	.sectionflags	@""
	.align	4


	//----- nvinfo : EIATTR_CUDA_API_VERSION
	.align		4
        /*0000*/ 	.byte	0x04, 0x37
        /*0002*/ 	.short	(.L_78 - .L_77)
.L_77:
        /*0004*/ 	.word	0x00000082


	//----- nvinfo : EIATTR_KPARAM_INFO
	.align		4
.L_78:
        /*0008*/ 	.byte	0x04, 0x17
        /*000a*/ 	.short	(.L_80 - .L_79)
.L_79:
        /*000c*/ 	.word	0x00000000
        /*0010*/ 	.short	0x0000
        /*0012*/ 	.short	0x0000
        /*0014*/ 	.byte	0x00, 0xf0, 0xe1, 0x10


	//----- nvinfo : EIATTR_SPARSE_MMA_MASK
	.align		4
.L_80:
        /*0018*/ 	.byte	0x03, 0x50
        /*001a*/ 	.short	0x0000


	//----- nvinfo : EIATTR_MAXREG_COUNT
	.align		4
        /*001c*/ 	.byte	0x03, 0x1b
        /*001e*/ 	.short	0x00ff


	//----- nvinfo : EIATTR_MERCURY_ISA_VERSION
	.align		4
        /*0020*/ 	.byte	0x03, 0x5f
        /*0022*/ 	.short	0x0101


	//----- nvinfo : EIATTR_EXIT_INSTR_OFFSETS
	.align		4
        /*0024*/ 	.byte	0x04, 0x1c
        /*0026*/ 	.short	(.L_82 - .L_81)


	//   ....[0]....
.L_81:
        /*0028*/ 	.word	0x00000010


	//----- nvinfo : EIATTR_MAX_THREADS
	.align		4
.L_82:
        /*002c*/ 	.byte	0x04, 0x05
        /*002e*/ 	.short	(.L_84 - .L_83)
.L_83:
        /*0030*/ 	.word	0x00000080
        /*0034*/ 	.word	0x00000001
        /*0038*/ 	.word	0x00000001


	//----- nvinfo : EIATTR_CBANK_PARAM_SIZE
	.align		4
.L_84:
        /*003c*/ 	.byte	0x03, 0x19
        /*003e*/ 	.short	0x0438


	//----- nvinfo : EIATTR_PARAM_CBANK
	.align		4
        /*0040*/ 	.byte	0x04, 0x0a
        /*0042*/ 	.short	(.L_86 - .L_85)
	.align		4
.L_85:
        /*0044*/ 	.word	index@(.nv.constant0._ZN7cutlass13device_kernelIN5flash19enable_sm80_to_sm89INS1_16FlashAttnFwdSm80INS1_25CollectiveMainloopFwdSm80ILi4ELi1ELb0EN4cute5tupleIJNS5_1CILi128EEENS7_ILi80EEENS7_ILi64EEEEEELi64ENS_6half_tEfNS_4arch4Sm80ELb0ELb0ELb1ELb1ELb1ELb0ELb1ELb1EEENS1_21CollectiveEpilogueFwdINS6_IJS8_SA_S9_EEENS6_IJNS7_ILi1EEESI_SI_EEESC_SE_Li128ELb1ELb1ELb1ELb0EEENS1_36VarlenDynamicPersistentTileSchedulerILi128ELi80ELi128ELi128ELb1ELb1ELb0ELb0ELb1ELb1EEEEEEEEEvNT_6ParamsE)
        /*0048*/ 	.short	0x0210
        /*004a*/ 	.short	0x0438


	//----- nvinfo : EIATTR_SW_WAR
	.align		4
.L_86:
        /*004c*/ 	.byte	0x04, 0x36
        /*004e*/ 	.short	(.L_88 - .L_87)
.L_87:
        /*0050*/ 	.word	0x00000008
.L_88:


//--------------------- .nv.info._ZN7cutlass13device_kernelIN5flash19enable_sm80_to_sm89INS1_16FlashAttnFwdSm80INS1_25CollectiveMainloopFwdSm80ILi4ELi1ELb0EN4cute5tupleIJNS5_1CILi128EEENS7_ILi80EEENS7_ILi64EEEEEELi64ENS_6half_tEfNS_4arch4Sm80ELb0ELb0ELb1ELb1ELb1ELb1ELb1ELb1EEENS1_21CollectiveEpilogueFwdINS6_IJS8_SA_S9_EEENS6_IJNS7_ILi1EEESI_SI_EEESC_SE_Li128ELb1ELb1ELb1ELb0EEENS1_36VarlenDynamicPersistentTileSchedulerILi128ELi80ELi128ELi128ELb1ELb1ELb0ELb0ELb1ELb1EEEEEEEEEvNT_6ParamsE --------------------------
	.section	.nv.info._ZN7cutlass13device_kernelIN5flash19enable_sm80_to_sm89INS1_16FlashAttnFwdSm80INS1_25CollectiveMainloopFwdSm80ILi4ELi1ELb0EN4cute5tupleIJNS5_1CILi128EEENS7_ILi80EEENS7_ILi64EEEEEELi64ENS_6half_tEfNS_4arch4Sm80ELb0ELb0ELb1ELb1ELb1ELb1ELb1ELb1EEENS1_21CollectiveEpilogueFwdINS6_IJS8_SA_S9_EEENS6_IJNS7_ILi1EEESI_SI_EEESC_SE_Li128ELb1ELb1ELb1ELb0EEENS1_36VarlenDynamicPersistentTileSchedulerILi128ELi80ELi128ELi128ELb1ELb1ELb0ELb0ELb1ELb1EEEEEEEEEvNT_6ParamsE,"",@"SHT_CUDA_INFO"
	.sectionflags	@""
	.align	4


	//----- nvinfo : EIATTR_CUDA_API_VERSION
	.align		4
        /*0000*/ 	.byte	0x04, 0x37
        /*0002*/ 	.short	(.L_90 - .L_89)
.L_89:
        /*0004*/ 	.word	0x00000082


	//----- nvinfo : EIATTR_KPARAM_INFO
	.align		4
.L_90:
        /*0008*/ 	.byte	0x04, 0x17
        /*000a*/ 	.short	(.L_92 - .L_91)
.L_91:
        /*000c*/ 	.word	0x00000000
        /*0010*/ 	.short	0x0000
        /*0012*/ 	.short	0x0000
        /*0014*/ 	.byte	0x00, 0xf0, 0xe1, 0x10


	//----- nvinfo : EIATTR_SPARSE_MMA_MASK
	.align		4
.L_92:
        /*0018*/ 	.byte	0x03, 0x50
        /*001a*/ 	.short	0x0000


	//----- nvinfo : EIATTR_MAXREG_COUNT
	.align		4
        /*001c*/ 	.byte	0x03, 0x1b
        /*001e*/ 	.short	0x00ff


	//----- nvinfo : EIATTR_MERCURY_ISA_VERSION
	.align		4
        /*0020*/ 	.byte	0x03, 0x5f
        /*0022*/ 	.short	0x0101


	//----- nvinfo : EIATTR_EXIT_INSTR_OFFSETS
	.align		4
        /*0024*/ 	.byte	0x04, 0x1c
        /*0026*/ 	.short	(.L_94 - .L_93)


	//   ....[0]....
.L_93:
        /*0028*/ 	.word	0x00000010


	//----- nvinfo : EIATTR_MAX_THREADS
	.align		4
.L_94:
        /*002c*/ 	.byte	0x04, 0x05
        /*002e*/ 	.short	(.L_96 - .L_95)
.L_95:
        /*0030*/ 	.word	0x00000080
        /*0034*/ 	.word	0x00000001
        /*0038*/ 	.word	0x00000001


	//----- nvinfo : EIATTR_CBANK_PARAM_SIZE
	.align		4
.L_96:
        /*003c*/ 	.byte	0x03, 0x19
        /*003e*/ 	.short	0x0438


	//----- nvinfo : EIATTR_PARAM_CBANK
	.align		4
        /*0040*/ 	.byte	0x04, 0x0a
        /*0042*/ 	.short	(.L_98 - .L_97)
	.align		4
.L_97:
        /*0044*/ 	.word	index@(.nv.constant0._ZN7cutlass13device_kernelIN5flash19enable_sm80_to_sm89INS1_16FlashAttnFwdSm80INS1_25CollectiveMainloopFwdSm80ILi4ELi1ELb0EN4cute5tupleIJNS5_1CILi128EEENS7_ILi80EEENS7_ILi64EEEEEELi64ENS_6half_tEfNS_4arch4Sm80ELb0ELb0ELb1ELb1ELb1ELb1ELb1ELb1EEENS1_21CollectiveEpilogueFwdINS6_IJS8_SA_S9_EEENS6_IJNS7_ILi1EEESI_SI_EEESC_SE_Li128ELb1ELb1ELb1ELb0EEENS1_36VarlenDynamicPersistentTileSchedulerILi128ELi80ELi128ELi128ELb1ELb1ELb0ELb0ELb1ELb1EEEEEEEEEvNT_6ParamsE)
        /*0048*/ 	.short	0x0210
        /*004a*/ 	.short	0x0438


	//----- nvinfo : EIATTR_SW_WAR
	.align		4
.L_98:
        /*004c*/ 	.byte	0x04, 0x36
        /*004e*/ 	.short	(.L_100 - .L_99)
.L_99:
        /*0050*/ 	.word	0x00000008
.L_100:


//--------------------- .nv.info._ZN7cutlass13device_kernelIN5flash19enable_sm80_to_sm89INS1_16FlashAttnFwdSm80INS1_25CollectiveMainloopFwdSm80ILi4ELi1ELb0EN4cute5tupleIJNS5_1CILi128EEENS7_ILi96EEENS7_ILi64EEEEEELi64ENS_6half_tEfNS_4arch4Sm80ELb0ELb1ELb1ELb0ELb1ELb0ELb1ELb1EEENS1_21CollectiveEpilogueFwdINS6_IJS8_SA_S9_EEENS6_IJNS7_ILi1EEESI_SI_EEESC_SE_Li128ELb0ELb1ELb1ELb0EEENS1_19SingleTileSchedulerILb0ELb1ELb1ELi128EEEEEEEEEvNT_6ParamsE --------------------------
	.section	.nv.info._ZN7cutlass13device_kernelIN5flash19enable_sm80_to_sm89INS1_16FlashAttnFwdSm80INS1_25CollectiveMainloopFwdSm80ILi4ELi1ELb0EN4cute5tupleIJNS5_1CILi128EEENS7_ILi96EEENS7_ILi64EEEEEELi64ENS_6half_tEfNS_4arch4Sm80ELb0ELb1ELb1ELb0ELb1ELb0ELb1ELb1EEENS1_21CollectiveEpilogueFwdINS6_IJS8_SA_S9_EEENS6_IJNS7_ILi1EEESI_SI_EEESC_SE_Li128ELb0ELb1ELb1ELb0EEENS1_19SingleTileSchedulerILb0ELb1ELb1ELi128EEEEEEEEEvNT_6ParamsE,"",@"SHT_CUDA_INFO"
	.sectionflags	@""
	.align	4


	//----- nvinfo : EIATTR_CUDA_API_VERSION
	.align		4
        /*0000*/ 	.byte	0x04, 0x37
        /*0002*/ 	.short	(.L_102 - .L_101)
.L_101:
        /*0004*/ 	.word	0x00000082


	//----- nvinfo : EIATTR_KPARAM_INFO
	.align		4
.L_102:
        /*0008*/ 	.byte	0x04, 0x17
        /*000a*/ 	.short	(.L_104 - .L_103)
.L_103:
        /*000c*/ 	.word	0x00000000
        /*0010*/ 	.short	0x0000
        /*0012*/ 	.short	0x0000
        /*0014*/ 	.byte	0x00, 0xf0, 0x61, 0x10


	//----- nvinfo : EIATTR_SPARSE_MMA_MASK
	.align		4
.L_104:
        /*0018*/ 	.byte	0x03, 0x50
        /*001a*/ 	.short	0x0000


	//----- nvinfo : EIATTR_MAXREG_COUNT
	.align		4
        /*001c*/ 	.byte	0x03, 0x1b
        /*001e*/ 	.short	0x00ff


	//----- nvinfo : EIATTR_MERCURY_ISA_VERSION
	.align		4
        /*0020*/ 	.byte	0x03, 0x5f
        /*0022*/ 	.short	0x0101


	//----- nvinfo : EIATTR_EXIT_INSTR_OFFSETS
	.align		4
        /*0024*/ 	.byte	0x04, 0x1c
        /*0026*/ 	.short	(.L_106 - .L_105)


	//   ....[0]....
.L_105:
        /*0028*/ 	.word	0x00000010


	//----- nvinfo : EIATTR_MAX_THREADS
	.align		4
.L_106:
        /*002c*/ 	.byte	0x04, 0x05
        /*002e*/ 	.short	(.L_108 - .L_107)
.L_107:
        /*0030*/ 	.word	0x00000080
        /*0034*/ 	.word	0x00000001
        /*0038*/ 	.word	0x00000001


	//----- nvinfo : EIATTR_CBANK_PARAM_SIZE
	.align		4
.L_108:
        /*003c*/ 	.byte	0x03, 0x19
        /*003e*/ 	.short	0x0418


	//----- nvinfo : EIATTR_PARAM_CBANK
	.align		4
        /*0040*/ 	.byte	0x04, 0x0a
        /*0042*/ 	.short	(.L_110 - .L_109)
	.align		4
.L_109:
        /*0044*/ 	.word	index@(.nv.constant0._ZN7cutlass13device_kernelIN5flash19enable_sm80_to_sm89INS1_16FlashAttnFwdSm80INS1_25CollectiveMainloopFwdSm80ILi4ELi1ELb0EN4cute5tupleIJNS5_1CILi128EEENS7_ILi96EEENS7_ILi64EEEEEELi64ENS_6half_tEfNS_4arch4Sm80ELb0ELb1ELb1ELb0ELb1ELb0ELb1ELb1EEENS1_21CollectiveEpilogueFwdINS6_IJS8_SA_S9_EEENS6_IJNS7_ILi1EEESI_SI_EEESC_SE_Li128ELb0ELb1ELb1ELb0EEENS1_19SingleTileSchedulerILb0ELb1ELb1ELi128EEEEEEEEEvNT_6ParamsE)
        /*0048*/ 	.short	0x0210
        /*004a*/ 	.short	0x0418


	//----- nvinfo : EIATTR_SW_WAR
	.align		4
.L_110:
        /*004c*/ 	.byte	0x04, 0x36
        /*004e*/ 	.short	(.L_112 - .L_111)
.L_111:
        /*0050*/ 	.word	0x00000008
.L_112:


//--------------------- .nv.info._ZN7cutlass13device_kernelIN5flash19enable_sm80_to_sm89INS1_16FlashAttnFwdSm80INS1_25CollectiveMainloopFwdSm80ILi4ELi1ELb0EN4cute5tupleIJNS5_1CILi128EEENS7_ILi80EEENS7_ILi64EEEEEELi64ENS_6half_tEfNS_4arch4Sm80ELb0ELb1ELb1ELb1ELb1ELb0ELb1ELb1EEENS1_21CollectiveEpilogueFwdINS6_IJS8_SA_S9_EEENS6_IJNS7_ILi1EEESI_SI_EEESC_SE_Li128ELb1ELb1ELb1ELb0EEENS1_36VarlenDynamicPersistentTileSchedulerILi128ELi80ELi128ELi128ELb1ELb1ELb0ELb1ELb0ELb1EEEEEEEEEvNT_6ParamsE --------------------------
	.section	.nv.info._ZN7cutlass13device_kernelIN5flash19enable_sm80_to_sm89INS1_16FlashAttnFwdSm80INS1_25CollectiveMainloopFwdSm80ILi4ELi1ELb0EN4cute5tupleIJNS5_1CILi128EEENS7_ILi80EEENS7_ILi64EEEEEELi64ENS_6half_tEfNS_4arch4Sm80ELb0ELb1ELb1ELb1ELb1ELb0ELb1ELb1EEENS1_21CollectiveEpilogueFwdINS6_IJS8_SA_S9_EEENS6_IJNS7_ILi1EEESI_SI_EEESC_SE_Li128ELb1ELb1ELb1ELb0EEENS1_36VarlenDynamicPersistentTileSchedulerILi128ELi80ELi128ELi128ELb1ELb1ELb0ELb1ELb0ELb1EEEEEEEEEvNT_6ParamsE,"",@"SHT_CUDA_INFO"
	.sectionflags	@""
	.align	4


	//----- nvinfo : EIATTR_CUDA_API_VERSION
	.align		4
        /*0000*/ 	.byte	0x04, 0x37
        /*0002*/ 	.short	(.L_114 - .L_113)
.L_113:
        /*0004*/ 	.word	0x00000082


	//----- nvinfo : EIATTR_KPARAM_INFO
	.align		4
.L_114:
        /*0008*/ 	.byte	0x04, 0x17
        /*000a*/ 	.short	(.L_116 - .L_115)
.L_115:
        /*000c*/ 	.word	0x00000000
        /*0010*/ 	.short	0x0000
        /*0012*/ 	.short	0x0000
        /*0014*/ 	.byte	0x00, 0xf0, 0xe1, 0x10


	//----- nvinfo : EIATTR_SPARSE_MMA_MASK
	.align		4
.L_116:
        /*0018*/ 	.byte	0x03, 0x50
        /*001a*/ 	.short	0x0000


	//----- nvinfo : EIATTR_MAXREG_COUNT
	.align		4
        /*001c*/ 	.byte	0x03, 0x1b
        /*001e*/ 	.short	0x00ff


	//----- nvinfo : EIATTR_MERCURY_ISA_VERSION
	.align		4
        /*0020*/ 	.byte	0x03, 0x5f
        /*0022*/ 	.short	0x0101


	//----- nvinfo : EIATTR_EXIT_INSTR_OFFSETS
	.align		4
        /*0024*/ 	.byte	0x04, 0x1c
        /*0026*/ 	.short	(.L_118 - .L_117)


	//   ....[0]....
.L_117:
        /*0028*/ 	.word	0x00000010


	//----- nvinfo : EIATTR_MAX_THREADS
	.align		4
.L_118:
        /*002c*/ 	.byte	0x04, 0x05
        /*002e*/ 	.short	(.L_120 - .L_119)
.L_119:
        /*0030*/ 	.word	0x00000080
        /*0034*/ 	.word	0x00000001
        /*0038*/ 	.word	0x00000001


	//----- nvinfo : EIATTR_CBANK_PARAM_SIZE
	.align		4
.L_120:
        /*003c*/ 	.byte	0x03, 0x19
        /*003e*/ 	.short	0x0438


	//----- nvinfo : EIATTR_PARAM_CBANK
	.align		4
        /*0040*/ 	.byte	0x04, 0x0a
        /*0042*/ 	.short	(.L_122 - .L_121)
	.align		4
.L_121:
        /*0044*/ 	.word	index@(.nv.constant0._ZN7cutlass13device_kernelIN5flash19enable_sm80_to_sm89INS1_16FlashAttnFwdSm80INS1_25CollectiveMainloopFwdSm80ILi4ELi1ELb0EN4cute5tupleIJNS5_1CILi128EEENS7_ILi80EEENS7_ILi64EEEEEELi64ENS_6half_tEfNS_4arch4Sm80ELb0ELb1ELb1ELb1ELb1ELb0ELb1ELb1EEENS1_21CollectiveEpilogueFwdINS6_IJS8_SA_S9_EEENS6_IJNS7_ILi1EEESI_SI_EEESC_SE_Li128ELb1ELb1ELb1ELb0EEENS1_36VarlenDynamicPersistentTileSchedulerILi128ELi80ELi128ELi128ELb1ELb1ELb0ELb1ELb0ELb1EEEEEEEEEvNT_6ParamsE)
        /*0048*/ 	.short	0x0210
        /*004a*/ 	.short	0x0438


	//----- nvinfo : EIATTR_SW_WAR
	.align		4
.L_122:
        /*004c*/ 	.byte	0x04, 0x36
        /*004e*/ 	.short	(.L_124 - .L_123)
.L_123:
        /*0050*/ 	.word	0x00000008
.L_124:


//--------------------- .nv.info._ZN7cutlass13device_kernelIN5flash19enable_sm80_to_sm89INS1_16FlashAttnFwdSm80INS1_25CollectiveMainloopFwdSm80ILi4ELi1ELb0EN4cute5tupleIJNS5_1CILi128EEENS7_ILi80EEENS7_ILi64EEEEEELi64ENS_6half_tEfNS_4arch4Sm80ELb0ELb1ELb1ELb1ELb1ELb1ELb1ELb1EEENS1_21CollectiveEpilogueFwdINS6_IJS8_SA_S9_EEENS6_IJNS7_ILi1EEESI_SI_EEESC_SE_Li128ELb1ELb1ELb1ELb0EEENS1_36VarlenDynamicPersistentTileSchedulerILi128ELi80ELi128ELi128ELb1ELb1ELb0ELb1ELb0ELb1EEEEEEEEEvNT_6ParamsE --------------------------
	.section	.nv.info._ZN7cutlass13device_kernelIN5flash19enable_sm80_to_sm89INS1_16FlashAttnFwdSm80INS1_25CollectiveMainloopFwdSm80ILi4ELi1ELb0EN4cute5tupleIJNS5_1CILi128EEENS7_ILi80EEENS7_ILi64EEEEEELi64ENS_6half_tEfNS_4arch4Sm80ELb0ELb1ELb1ELb1ELb1ELb1ELb1ELb1EEENS1_21CollectiveEpilogueFwdINS6_IJS8_SA_S9_EEENS6_IJNS7_ILi1EEESI_SI_EEESC_SE_Li128ELb1ELb1ELb1ELb0EEENS1_36VarlenDynamicPersistentTileSchedulerILi128ELi80ELi128ELi128ELb1ELb1ELb0ELb1ELb0ELb1EEEEEEEEEvNT_6ParamsE,"",@"SHT_CUDA_INFO"
	.sectionflags	@""
	.align	4


	//----- nvinfo : EIATTR_CUDA_API_VERSION
	.align		4
        /*0000*/ 	.byte	0x04, 0x37
        /*0002*/ 	.short	(.L_126 - .L_125)
.L_125:
        /*0004*/ 	.word	0x00000082


	//----- nvinfo : EIATTR_KPARAM_INFO
	.align		4
.L_126:
        /*0008*/ 	.byte	0x04, 0x17
        /*000a*/ 	.short	(.L_128 - .L_127)
.L_127:
        /*000c*/ 	.word	0x00000000
        /*0010*/ 	.short	0x0000
        /*0012*/ 	.short	0x0000
        /*0014*/ 	.byte	0x00, 0xf0, 0xe1, 0x10


	//----- nvinfo : EIATTR_SPARSE_MMA_MASK
	.align		4
.L_128:
        /*0018*/ 	.byte	0x03, 0x50
        /*001a*/ 	.short	0x0000


	//----- nvinfo : EIATTR_MAXREG_COUNT
	.align		4
        /*001c*/ 	.byte	0x03, 0x1b
        /*001e*/ 	.short	0x00ff


	//----- nvinfo : EIATTR_MERCURY_ISA_VERSION
	.align		4
        /*0020*/ 	.byte	0x03, 0x5f
        /*0022*/ 	.short	0x0101


	//----- nvinfo : EIATTR_EXIT_INSTR_OFFSETS
	.align		4
        /*0024*/ 	.byte	0x04, 0x1c
        /*0026*/ 	.short	(.L_130 - .L_129)


	//   ....[0]....
.L_129:
        /*0028*/ 	.word	0x00000010


	//----- nvinfo : EIATTR_MAX_THREADS
	.align		4
.L_130:
        /*002c*/ 	.byte	0x04, 0x05
        /*002e*/ 	.short	(.L_132 - .L_131)
.L_131:
        /*0030*/ 	.word	0x00000080
        /*0034*/ 	.word	0x00000001
        /*0038*/ 	.word	0x00000001


	//----- nvinfo : EIATTR_CBANK_PARAM_SIZE
	.align		4
.L_132:
        /*003c*/ 	.byte	0x03, 0x19
        /*003e*/ 	.short	0x0438


	//----- nvinfo : EIATTR_PARAM_CBANK
	.align		4
        /*0040*/ 	.byte	0x04, 0x0a
        /*0042*/ 	.short	(.L_134 - .L_133)
	.align		4
.L_133:
        /*0044*/ 	.word	index@(.nv.constant0._ZN7cutlass13device_kernelIN5flash19enable_sm80_to_sm89INS1_16FlashAttnFwdSm80INS1_25CollectiveMainloopFwdSm80ILi4ELi1ELb0EN4cute5tupleIJNS5_1CILi128EEENS7_ILi80EEENS7_ILi64EEEEEELi64ENS_6half_tEfNS_4arch4Sm80ELb0ELb1ELb1ELb1ELb1ELb1ELb1ELb1EEENS1_21CollectiveEpilogueFwdINS6_IJS8_SA_S9_EEENS6_IJNS7_ILi1EEESI_SI_EEESC_SE_Li128ELb1ELb1ELb1ELb0EEENS1_36VarlenDynamicPersistentTileSchedulerILi128ELi80ELi128ELi128ELb1ELb1ELb0ELb1ELb0ELb1EEEEEEEEEvNT_6ParamsE)
        /*0048*/ 	.short	0x0210
        /*004a*/ 	.short	0x0438


	//----- nvinfo : EIATTR_SW_WAR
	.align		4
.L_134:
        /*004c*/ 	.byte	0x04, 0x36
        /*004e*/ 	.short	(.L_136 - .L_135)
.L_135:
        /*0050*/ 	.word	0x00000008
.L_136:


//--------------------- .nv.info._ZN7cutlass13device_kernelIN5flash19enable_sm80_to_sm89INS1_16FlashAttnFwdSm80INS1_25CollectiveMainloopFwdSm80ILi4ELi1ELb0EN4cute5tupleIJNS5_1CILi128EEENS7_ILi112EEENS7_ILi64EEEEEELi64ENS_6half_tEfNS_4arch4Sm80ELb1ELb0ELb1ELb0ELb1ELb0ELb1ELb1EEENS1_21CollectiveEpilogueFwdINS6_IJS8_SA_S9_EEENS6_IJNS7_ILi1EEESI_SI_EEESC_SE_Li128ELb0ELb1ELb1ELb0EEENS1_30DynamicPersistentTileSchedulerILi128ELi128ELb1ELb1ELb0EEEEEEEEEvNT_6ParamsE --------------------------
	.section	.nv.info._ZN7cutlass13device_kernelIN5flash19enable_sm80_to_sm89INS1_16FlashAttnFwdSm80INS1_25CollectiveMainloopFwdSm80ILi4ELi1ELb0EN4cute5tupleIJNS5_1CILi128EEENS7_ILi112EEENS7_ILi64EEEEEELi64ENS_6half_tEfNS_4arch4Sm80ELb1ELb0ELb1ELb0ELb1ELb0ELb1ELb1EEENS1_21CollectiveEpilogueFwdINS6_IJS8_SA_S9_EEENS6_IJNS7_ILi1EEESI_SI_EEESC_SE_Li128ELb0ELb1ELb1ELb0EEENS1_30DynamicPersistentTileSchedulerILi128ELi128ELb1ELb1ELb0EEEEEEEEEvNT_6ParamsE,"",@"SHT_CUDA_INFO"
	.sectionflags	@""
	.align	4


	//----- nvinfo : EIATTR_CUDA_API_VERSION
	.align		4
        /*0000*/ 	.byte	0x04, 0x37
        /*0002*/ 	.short	(.L_138 - .L_137)
.L_137:
        /*0004*/ 	.word	0x00000082


	//----- nvinfo : EIATTR_KPARAM_INFO
	.align		4
.L_138:
        /*0008*/ 	.byte	0x04, 0x17
        /*000a*/ 	.short	(.L_140 - .L_139)
.L_139:
        /*000c*/ 	.word	0x00000000
        /*0010*/ 	.short	0x0000
        /*0012*/ 	.short	0x0000
        /*0014*/ 	.byte	0x00, 0xf0, 0xa1, 0x10


	//----- nvinfo : EIATTR_SPARSE_MMA_MASK
	.align		4
.L_140:
        /*0018*/ 	.byte	0x03, 0x50
        /*001a*/ 	.short	0x0000


	//----- nvinfo : EIATTR_MAXREG_COUNT
	.align		4
        /*001c*/ 	.byte	0x03, 0x1b
        /*001e*/ 	.short	0x00ff


	//----- nvinfo : EIATTR_MERCURY_ISA_VERSION
	.align		4
        /*0020*/ 	.byte	0x03, 0x5f
        /*0022*/ 	.short	0x0101


	//----- nvinfo : EIATTR_EXIT_INSTR_OFFSETS
	.align		4
        /*0024*/ 	.byte	0x04, 0x1c
        /*0026*/ 	.short	(.L_142 - .L_141)


	//   ....[0]....
.L_141:
        /*0028*/ 	.word	0x00000010


	//----- nvinfo : EIATTR_MAX_THREADS
	.align		4
.L_142:
        /*002c*/ 	.byte	0x04, 0x05
        /*002e*/ 	.short	(.L_144 - .L_143)
.L_143:
        /*0030*/ 	.word	0x00000080
        /*0034*/ 	.word	0x00000001
        /*0038*/ 	.word	0x00000001


	//----- nvinfo : EIATTR_CBANK_PARAM_SIZE
	.align		4
.L_144:
        /*003c*/ 	.byte	0x03, 0x19
        /*003e*/ 	.short	0x0428


	//----- nvinfo : EIATTR_PARAM_CBANK
	.align		4
        /*0040*/ 	.byte	0x04, 0x0a
        /*0042*/ 	.short	(.L_146 - .L_145)
	.align		4
.L_145:
        /*0044*/ 	.word	index@(.nv.constant0._ZN7cutlass13device_kernelIN5flash19enable_sm80_to_sm89INS1_16FlashAttnFwdSm80INS1_25CollectiveMainloopFwdSm80ILi4ELi1ELb0EN4cute5tupleIJNS5_1CILi128EEENS7_ILi112EEENS7_ILi64EEEEEELi64ENS_6half_tEfNS_4arch4Sm80ELb1ELb0ELb1ELb0ELb1ELb0ELb1ELb1EEENS1_21CollectiveEpilogueFwdINS6_IJS8_SA_S9_EEENS6_IJNS7_ILi1EEESI_SI_EEESC_SE_Li128ELb0ELb1ELb1ELb0EEENS1_30DynamicPersistentTileSchedulerILi128ELi128ELb1ELb1ELb0EEEEEEEEEvNT_6ParamsE)
        /*0048*/ 	.short	0x0210
        /*004a*/ 	.short	0x0428


	//----- nvinfo : EIATTR_SW_WAR
	.align		4
.L_146:
        /*004c*/ 	.byte	0x04, 0x36
        /*004e*/ 	.short	(.L_148 - .L_147)
.L_147:
        /*0050*/ 	.word	0x00000008
.L_148:


//--------------------- .nv.info._ZN7cutlass13device_kernelIN5flash19enable_sm80_to_sm89INS1_16FlashAttnFwdSm80INS1_25CollectiveMainloopFwdSm80ILi4ELi1ELb0EN4cute5tupleIJNS5_1CILi128EEENS7_ILi80EEENS7_ILi64EEEEEELi64ENS_6half_tEfNS_4arch4Sm80ELb1ELb0ELb1ELb1ELb1ELb0ELb1ELb1EEENS1_21CollectiveEpilogueFwdINS6_IJS8_SA_S9_EEENS6_IJNS7_ILi1EEESI_SI_EEESC_SE_Li128ELb1ELb1ELb1ELb0EEENS1_36VarlenDynamicPersistentTileSchedulerILi128ELi80ELi128ELi128ELb1ELb1ELb0ELb1ELb1ELb1EEEEEEEEEvNT_6ParamsE --------------------------
	.section	.nv.info._ZN7cutlass13device_kernelIN5flash19enable_sm80_to_sm89INS1_16FlashAttnFwdSm80INS1_25CollectiveMainloopFwdSm80ILi4ELi1ELb0EN4cute5tupleIJNS5_1CILi128EEENS7_ILi80EEENS7_ILi64EEEEEELi64ENS_6half_tEfNS_4arch4Sm80ELb1ELb0ELb1ELb1ELb1ELb0ELb1ELb1EEENS1_21CollectiveEpilogueFwdINS6_IJS8_SA_S9_EEENS6_IJNS7_ILi1EEESI_SI_EEESC_SE_Li128ELb1ELb1ELb1ELb0EEENS1_36VarlenDynamicPersistentTileSchedulerILi128ELi80ELi128ELi128ELb1ELb1ELb0ELb1ELb1ELb1EEEEEEEEEvNT_6ParamsE,"",@"SHT_CUDA_INFO"
	.sectionflags	@""
	.align	4


	//----- nvinfo : EIATTR_CUDA_API_VERSION
	.align		4
        /*0000*/ 	.byte	0x04, 0x37
        /*0002*/ 	.short	(.L_150 - .L_149)
.L_149:
        /*0004*/ 	.word	0x00000082


	//----- nvinfo : EIATTR_KPARAM_INFO
	.align		4
.L_150:
        /*0008*/ 	.byte	0x04, 0x17
        /*000a*/ 	.short	(.L_152 - .L_151)
.L_151:
        /*000c*/ 	.word	0x00000000
        /*0010*/ 	.short	0x0000
        /*0012*/ 	.short	0x0000
        /*0014*/ 	.byte	0x00, 0xf0, 0xe1, 0x10


	//----- nvinfo : EIATTR_SPARSE_MMA_MASK
	.align		4
.L_152:
        /*0018*/ 	.byte	0x03, 0x50
        /*001a*/ 	.short	0x0000


	//----- nvinfo : EIATTR_MAXREG_COUNT
	.align		4
        /*001c*/ 	.byte	0x03, 0x1b
        /*001e*/ 	.short	0x00ff


	//----- nvinfo : EIATTR_MERCURY_ISA_VERSION
	.align		4
        /*0020*/ 	.byte	0x03, 0x5f
        /*0022*/ 	.short	0x0101


	//----- nvinfo : EIATTR_EXIT_INSTR_OFFSETS
	.align		4
        /*0024*/ 	.byte	0x04, 0x1c
        /*0026*/ 	.short	(.L_154 - .L_153)


	//   ....[0]....
.L_153:
        /*0028*/ 	.word	0x00000010


	//----- nvinfo : EIATTR_MAX_THREADS
	.align		4
.L_154:
        /*002c*/ 	.byte	0x04, 0x05
        /*002e*/ 	.short	(.L_156 - .L_155)
.L_155:
        /*0030*/ 	.word	0x00000080
        /*0034*/ 	.word	0x00000001
        /*0038*/ 	.word	0x00000001


	//----- nvinfo : EIATTR_CBANK_PARAM_SIZE
	.align		4
.L_156:
        /*003c*/ 	.byte	0x03, 0x19
        /*003e*/ 	.short	0x0438


	//----- nvinfo : EIATTR_PARAM_CBANK
	.align		4
        /*0040*/ 	.byte	0x04, 0x0a
        /*0042*/ 	.short	(.L_158 - .L_157)
	.align		4
.L_157:
        /*0044*/ 	.word	index@(.nv.constant0._ZN7cutlass13device_kernelIN5flash19enable_sm80_to_sm89INS1_16FlashAttnFwdSm80INS1_25CollectiveMainloopFwdSm80ILi4ELi1ELb0EN4cute5tupleIJNS5_1CILi128EEENS7_ILi80EEENS7_ILi64EEEEEELi64ENS_6half_tEfNS_4arch4Sm80ELb1ELb0ELb1ELb1ELb1ELb0ELb1ELb1EEENS1_21CollectiveEpilogueFwdINS6_IJS8_SA_S9_EEENS6_IJNS7_ILi1EEESI_SI_EEESC_SE_Li128ELb1ELb1ELb1ELb0EEENS1_36VarlenDynamicPersistentTileSchedulerILi128ELi80ELi128ELi128ELb1ELb1ELb0ELb1ELb1ELb1EEEEEEEEEvNT_6ParamsE)
        /*0048*/ 	.short	0x0210
        /*004a*/ 	.short	0x0438


	//----- nvinfo : EIATTR_SW_WAR
	.align		4
.L_158:
        /*004c*/ 	.byte	0x04, 0x36
        /*004e*/ 	.short	(.L_160 - .L_159)
.L_159:
        /*0050*/ 	.word	0x00000008
.L_160:


//--------------------- .nv.info._ZN7cutlass13device_kernelIN5flash19enable_sm80_to_sm89INS1_16FlashAttnFwdSm80INS1_25CollectiveMainloopFwdSm80ILi4ELi1ELb0EN4cute5tupleIJNS5_1CILi128EEENS7_ILi80EEENS7_ILi64EEEEEELi64ENS_6half_tEfNS_4arch4Sm80ELb1ELb0ELb1ELb1ELb1ELb1ELb1ELb1EEENS1_21CollectiveEpilogueFwdINS6_IJS8_SA_S9_EEENS6_IJNS7_ILi1EEESI_SI_EEESC_SE_Li128ELb1ELb1ELb1ELb0EEENS1_36VarlenDynamicPersistentTileSchedulerILi128ELi80ELi128ELi128ELb1ELb1ELb0ELb1ELb1ELb1EEEEEEEEEvNT_6ParamsE --------------------------
	.section	.nv.info._ZN7cutlass13device_kernelIN5flash19enable_sm80_to_sm89INS1_16FlashAttnFwdSm80INS1_25CollectiveMainloopFwdSm80ILi4ELi1ELb0EN4cute5tupleIJNS5_1CILi128EEENS7_ILi80EEENS7_ILi64EEEEEELi64ENS_6half_tEfNS_4arch4Sm80ELb1ELb0ELb1ELb1ELb1ELb1ELb1ELb1EEENS1_21CollectiveEpilogueFwdINS6_IJS8_SA_S9_EEENS6_IJNS7_ILi1EEESI_SI_EEESC_SE_Li128ELb1ELb1ELb1ELb0EEENS1_36VarlenDynamicPersistentTileSchedulerILi128ELi80ELi128ELi128ELb1ELb1ELb0ELb1ELb1ELb1EEEEEEEEEvNT_6ParamsE,"",@"SHT_CUDA_INFO"
	.sectionflags	@""
	.align	4


	//----- nvinfo : EIATTR_CUDA_API_VERSION
	.align		4
        /*0000*/ 	.byte	0x04, 0x37
        /*0002*/ 	.short	(.L_162 - .L_161)
.L_161:
        /*0004*/ 	.word	0x00000082


	//----- nvinfo : EIATTR_KPARAM_INFO
	.align		4
.L_162:
        /*0008*/ 	.byte	0x04, 0x17
        /*000a*/ 	.short	(.L_164 - .L_163)
.L_163:
        /*000c*/ 	.word	0x00000000
        /*0010*/ 	.short	0x0000
        /*0012*/ 	.short	0x0000
        /*0014*/ 	.byte	0x00, 0xf0, 0xe1, 0x10


	//----- nvinfo : EIATTR_SPARSE_MMA_MASK
	.align		4
.L_164:
        /*0018*/ 	.byte	0x03, 0x50
        /*001a*/ 	.short	0x0000


	//----- nvinfo : EIATTR_MAXREG_COUNT
	.align		4
        /*001c*/ 	.byte	0x03, 0x1b
        /*001e*/ 	.short	0x00ff


	//----- nvinfo : EIATTR_MERCURY_ISA_VERSION
	.align		4
        /*0020*/ 	.byte	0x03, 0x5f
        /*0022*/ 	.short	0x0101


	//----- nvinfo : EIATTR_EXIT_INSTR_OFFSETS
	.align		4
        /*0024*/ 	.byte	0x04, 0x1c
        /*0026*/ 	.short	(.L_166 - .L_165)


	//   ....[0]....
.L_165:
        /*0028*/ 	.word	0x00000010


	//----- nvinfo : EIATTR_MAX_THREADS
	.align		4
.L_166:
        /*002c*/ 	.byte	0x04, 0x05
        /*002e*/ 	.short	(.L_168 - .L_167)
.L_167:
        /*0030*/ 	.word	0x00000080
        /*0034*/ 	.word	0x00000001
        /*0038*/ 	.word	0x00000001


	//----- nvinfo : EIATTR_CBANK_PARAM_SIZE
	.align		4
.L_168:
        /*003c*/ 	.byte	0x03, 0x19
        /*003e*/ 	.short	0x0438


	//----- nvinfo : EIATTR_PARAM_CBANK
	.align		4
        /*0040*/ 	.byte	0x04, 0x0a
        /*0042*/ 	.short	(.L_170 - .L_169)
	.align		4
.L_169:
        /*0044*/ 	.word	index@(.nv.constant0._ZN7cutlass13device_kernelIN5flash19enable_sm80_to_sm89INS1_16FlashAttnFwdSm80INS1_25CollectiveMainloopFwdSm80ILi4ELi1ELb0EN4cute5tupleIJNS5_1CILi128EEENS7_ILi80EEENS7_ILi64EEEEEELi64ENS_6half_tEfNS_4arch4Sm80ELb1ELb0ELb1ELb1ELb1ELb1ELb1ELb1EEENS1_21CollectiveEpilogueFwdINS6_IJS8_SA_S9_EEENS6_IJNS7_ILi1EEESI_SI_EEESC_SE_Li128ELb1ELb1ELb1ELb0EEENS1_36VarlenDynamicPersistentTileSchedulerILi128ELi80ELi128ELi128ELb1ELb1ELb0ELb1ELb1ELb1EEEEEEEEEvNT_6ParamsE)
        /*0048*/ 	.short	0x0210
        /*004a*/ 	.short	0x0438


	//----- nvinfo : EIATTR_SW_WAR
	.align		4
.L_170:
        /*004c*/ 	.byte	0x04, 0x36
        /*004e*/ 	.short	(.L_172 - .L_171)
.L_171:
        /*0050*/ 	.word	0x00000008
.L_172:


//--------------------- .nv.callgraph             --------------------------
	.section	.nv.callgraph,"",@"SHT_CUDA_CALLGRAPH"
	.align	4
	.sectionentsize	8
	.align		4
        /*0000*/ 	.word	0x00000000
	.align		4
        /*0004*/ 	.word	0xffffffff
	.align		4
        /*0008*/ 	.word	0x00000000
	.align		4
        /*000c*/ 	.word	0xfffffffe
	.align		4
        /*0010*/ 	.word	0x00000000
	.align		4
        /*0014*/ 	.word	0xfffffffd
	.align		4
        /*0018*/ 	.word	0x00000000
	.align		4
        /*001c*/ 	.word	0xfffffffc


//--------------------- .nv.constant4             --------------------------
	.section	.nv.constant4,"a",@progbits
	.align	8
	.align		8
.nv.constant4:
        /*0000*/ 	.dword	_ZN85_INTERNAL_37829866_49_flash_fwd_hdim64_fp16_paged_split_softcap_sm80_cu_3fbc093a_36204cuda3std3__45__cpo5beginE
	.align		8
        /*0008*/ 	.dword	_ZN85_INTERNAL_37829866_49_flash_fwd_hdim64_fp16_paged_split_softcap_sm80_cu_3fbc093a_36204cuda3std3__45__cpo3endE
	.align		8
        /*0010*/ 	.dword	_ZN85_INTERNAL_37829866_49_flash_fwd_hdim64_fp16_paged_split_softcap_sm80_cu_3fbc093a_36204cuda3std3__45__cpo6cbeginE
	.align		8
        /*0018*/ 	.dword	_ZN85_INTERNAL_37829866_49_flash_fwd_hdim64_fp16_paged_split_softcap_sm80_cu_3fbc093a_36204cuda3std3__45__cpo4cendE
	.align		8
        /*0020*/ 	.dword	_ZN85_INTERNAL_37829866_49_flash_fwd_hdim64_fp16_paged_split_softcap_sm80_cu_3fbc093a_36204cuda3std3__487_GLOBAL__N__37829866_49_flash_fwd_hdim64_fp16_paged_split_softcap_sm80_cu_3fbc093a_36206ignoreE
	.align		8
        /*0028*/ 	.dword	_ZN85_INTERNAL_37829866_49_flash_fwd_hdim64_fp16_paged_split_softcap_sm80_cu_3fbc093a_36204cuda3std3__419piecewise_constructE
	.align		8
        /*0030*/ 	.dword	_ZN85_INTERNAL_37829866_49_flash_fwd_hdim64_fp16_paged_split_softcap_sm80_cu_3fbc093a_36204cuda3std3__48in_placeE
	.align		8
        /*0038*/ 	.dword	_ZN85_INTERNAL_37829866_49_flash_fwd_hdim64_fp16_paged_split_softcap_sm80_cu_3fbc093a_36204cuda3std6ranges3__45__cpo4swapE
	.align		8
        /*0040*/ 	.dword	_ZN85_INTERNAL_37829866_49_flash_fwd_hdim64_fp16_paged_split_softcap_sm80_cu_3fbc093a_36204cuda3std6ranges3__45__cpo9iter_moveE
	.align		8
        /*0048*/ 	.dword	_ZN85_INTERNAL_37829866_49_flash_fwd_hdim64_fp16_paged_split_softcap_sm80_cu_3fbc093a_36204cute7productE
	.align		8
        /*0050*/ 	.dword	_ZN85_INTERNAL_37829866_49_flash_fwd_hdim64_fp16_paged_split_softcap_sm80_cu_3fbc093a_36204cute1_E


//--------------------- .text._ZN7cutlass13device_kernelIN5flash19enable_sm80_to_sm89INS1_16FlashAttnFwdSm80INS1_25CollectiveMainloopFwdSm80ILi4ELi1ELb0EN4cute5tupleIJNS5_1CILi128EEENS7_ILi112EEENS7_ILi64EEEEEELi64ENS_6half_tEfNS_4arch4Sm80ELb0ELb0ELb1ELb0ELb1ELb0ELb1ELb1EEENS1_21CollectiveEpilogueFwdINS6_IJS8_SA_S9_EEENS6_IJNS7_ILi1EEESI_SI_EEESC_SE_Li128ELb0ELb1ELb1ELb0EEENS1_19SingleTileSchedulerILb0ELb1ELb1ELi128EEEEEEEEEvNT_6ParamsE --------------------------
	.section	.text._ZN7cutlass13device_kernelIN5flash19enable_sm80_to_sm89INS1_16FlashAttnFwdSm80INS1_25CollectiveMainloopFwdSm80ILi4ELi1ELb0EN4cute5tupleIJNS5_1CILi128EEENS7_ILi112EEENS7_ILi64EEEEEELi64ENS_6half_tEfNS_4arch4Sm80ELb0ELb0ELb1ELb0ELb1ELb0ELb1ELb1EEENS1_21CollectiveEpilogueFwdINS6_IJS8_SA_S9_EEENS6_IJNS7_ILi1EEESI_SI_EEESC_SE_Li128ELb0ELb1ELb1ELb0EEENS1_19SingleTileSchedulerILb0ELb1ELb1ELi128EEEEEEEEEvNT_6ParamsE,"ax",@progbits
	.align	128
.text._ZN7cutlass13device_kernelIN5flash19enable_sm80_to_sm89INS1_16FlashAttnFwdSm80INS1_25CollectiveMainloopFwdSm80ILi4ELi1ELb0EN4cute5tupleIJNS5_1CILi128EEENS7_ILi112EEENS7_ILi64EEEEEELi64ENS_6half_tEfNS_4arch4Sm80ELb0ELb0ELb1ELb0ELb1ELb0ELb1ELb1EEENS1_21CollectiveEpilogueFwdINS6_IJS8_SA_S9_EEENS6_IJNS7_ILi1EEESI_SI_EEESC_SE_Li128ELb0ELb1ELb1ELb0EEENS1_19SingleTileSchedulerILb0ELb1ELb1ELi128EEEEEEEEEvNT_6ParamsE:
        .type           _ZN7cutlass13device_kernelIN5flash19enable_sm80_to_sm89INS1_16FlashAttnFwdSm80INS1_25CollectiveMainloopFwdSm80ILi4ELi1ELb0EN4cute5tupleIJNS5_1CILi128EEENS7_ILi112EEENS7_ILi64EEEEEELi64ENS_6half_tEfNS_4arch4Sm80ELb0ELb0ELb1ELb0ELb1ELb0ELb1ELb1EEENS1_21CollectiveEpilogueFwdINS6_IJS8_SA_S9_EEENS6_IJNS7_ILi1EEESI_SI_EEESC_SE_Li128ELb0ELb1ELb1ELb0EEENS1_19SingleTileSchedulerILb0ELb1ELb1ELi128EEEEEEEEEvNT_6ParamsE,@function
        .size           _ZN7cutlass13device_kernelIN5flash19enable_sm80_to_sm89INS1_16FlashAttnFwdSm80INS1_25CollectiveMainloopFwdSm80ILi4ELi1ELb0EN4cute5tupleIJNS5_1CILi128EEENS7_ILi112EEENS7_ILi64EEEEEELi64ENS_6half_tEfNS_4arch4Sm80ELb0ELb0ELb1ELb0ELb1ELb0ELb1ELb1EEENS1_21CollectiveEpilogueFwdINS6_IJS8_SA_S9_EEENS6_IJNS7_ILi1EEESI_SI_EEESC_SE_Li128ELb0ELb1ELb1ELb0EEENS1_19SingleTileSchedulerILb0ELb1ELb1ELi128EEEEEEEEEvNT_6ParamsE,(.L_x_9 - _ZN7cutlass13device_kernelIN5flash19enable_sm80_to_sm89INS1_16FlashAttnFwdSm80INS1_25CollectiveMainloopFwdSm80ILi4ELi1ELb0EN4cute5tupleIJNS5_1CILi128EEENS7_ILi112EEENS7_ILi64EEEEEELi64ENS_6half_tEfNS_4arch4Sm80ELb0ELb0ELb1ELb0ELb1ELb0ELb1ELb1EEENS1_21CollectiveEpilogueFwdINS6_IJS8_SA_S9_EEENS6_IJNS7_ILi1EEESI_SI_EEESC_SE_Li128ELb0ELb1ELb1ELb0EEENS1_19SingleTileSchedulerILb0ELb1ELb1ELi128EEEEEEEEEvNT_6ParamsE)
        .other          _ZN7cutlass13device_kernelIN5flash19enable_sm80_to_sm89INS1_16FlashAttnFwdSm80INS1_25CollectiveMainloopFwdSm80ILi4ELi1ELb0EN4cute5tupleIJNS5_1CILi128EEENS7_ILi112EEENS7_ILi64EEEEEELi64ENS_6half_tEfNS_4arch4Sm80ELb0ELb0ELb1ELb0ELb1ELb0ELb1ELb1EEENS1_21CollectiveEpilogueFwdINS6_IJS8_SA_S9_EEENS6_IJNS7_ILi1EEESI_SI_EEESC_SE_Li128ELb0ELb1ELb1ELb0EEENS1_19SingleTileSchedulerILb0ELb1ELb1ELi128EEEEEEEEEvNT_6ParamsE,@"STO_CUDA_ENTRY STV_DEFAULT"
_ZN7cutlass13device_kernelIN5flash19enable_sm80_to_sm89INS1_16FlashAttnFwdSm80INS1_25CollectiveMainloopFwdSm80ILi4ELi1ELb0EN4cute5tupleIJNS5_1CILi128EEENS7_ILi112EEENS7_ILi64EEEEEELi64ENS_6half_tEfNS_4arch4Sm80ELb0ELb0ELb1ELb0ELb1ELb0ELb1ELb1EEENS1_21CollectiveEpilogueFwdINS6_IJS8_SA_S9_EEENS6_IJNS7_ILi1EEESI_SI_EEESC_SE_Li128ELb0ELb1ELb1ELb0EEENS1_19SingleTileSchedulerILb0ELb1ELb1ELi128EEEEEEEEEvNT_6ParamsE:
[----:B------:R-:W-:Y:S01]  /*0000*/  LDC R1, c[0x0][0x28] ;  /* 0x00000a00ff017b82 */ /* 0x000fe20000000800 */
[----:B------:R-:W-:Y:S05]  /*0010*/  EXIT ;  /* 0x000000000000794d */ /* 0x000fea0003800000 */
.L_x_0:
[----:B------:R-:W-:-:S00]  /*0020*/  BRA `(.L_x_0) ;  /* 0xfffffffc00fc7947 */ /* 0x000fc0000383ffff */
[----:B------:R-:W-:-:S00]  /*0030*/  NOP ;  /* 0x0000000000007918 */ /* 0x000fc00000000000 */
        /* <DEDUP_REMOVED lines=12> */
.L_x_9:


//--------------------- .text._ZN7cutlass13device_kernelIN5flash19enable_sm80_to_sm89INS1_16FlashAttnFwdSm80INS1_25CollectiveMainloopFwdSm80ILi4ELi1ELb0EN4cute5tupleIJNS5_1CILi128EEENS7_ILi80EEENS7_ILi64EEEEEELi64ENS_6half_tEfNS_4arch4Sm80ELb0ELb0ELb1ELb1ELb1ELb0ELb1ELb1EEENS1_21CollectiveEpilogueFwdINS6_IJS8_SA_S9_EEENS6_IJNS7_ILi1EEESI_SI_EEESC_SE_Li128ELb1ELb1ELb1ELb0EEENS1_36VarlenDynamicPersistentTileSchedulerILi128ELi80ELi128ELi128ELb1ELb1ELb0ELb0ELb1ELb1EEEEEEEEEvNT_6ParamsE --------------------------
	.section	.text._ZN7cutlass13device_kernelIN5flash19enable_sm80_to_sm89INS1_16FlashAttnFwdSm80INS1_25CollectiveMainloopFwdSm80ILi4ELi1ELb0EN4cute5tupleIJNS5_1CILi128EEENS7_ILi80EEENS7_ILi64EEEEEELi64ENS_6half_tEfNS_4arch4Sm80ELb0ELb0ELb1ELb1ELb1ELb0ELb1ELb1EEENS1_21CollectiveEpilogueFwdINS6_IJS8_SA_S9_EEENS6_IJNS7_ILi1EEESI_SI_EEESC_SE_Li128ELb1ELb1ELb1ELb0EEENS1_36VarlenDynamicPersistentTileSchedulerILi128ELi80ELi128ELi128ELb1ELb1ELb0ELb0ELb1ELb1EEEEEEEEEvNT_6ParamsE,"ax",@progbits
	.align	128
.text._ZN7cutlass13device_kernelIN5flash19enable_sm80_to_sm89INS1_16FlashAttnFwdSm80INS1_25CollectiveMainloopFwdSm80ILi4ELi1ELb0EN4cute5tupleIJNS5_1CILi128EEENS7_ILi80EEENS7_ILi64EEEEEELi64ENS_6half_tEfNS_4arch4Sm80ELb0ELb0ELb1ELb1ELb1ELb0ELb1ELb1EEENS1_21CollectiveEpilogueFwdINS6_IJS8_SA_S9_EEENS6_IJNS7_ILi1EEESI_SI_EEESC_SE_Li128ELb1ELb1ELb1ELb0EEENS1_36VarlenDynamicPersistentTileSchedulerILi128ELi80ELi128ELi128ELb1ELb1ELb0ELb0ELb1ELb1EEEEEEEEEvNT_6ParamsE:
        .type           _ZN7cutlass13device_kernelIN5flash19enable_sm80_to_sm89INS1_16FlashAttnFwdSm80INS1_25CollectiveMainloopFwdSm80ILi4ELi1ELb0EN4cute5tupleIJNS5_1CILi128EEENS7_ILi80EEENS7_ILi64EEEEEELi64ENS_6half_tEfNS_4arch4Sm80ELb0ELb0ELb1ELb1ELb1ELb0ELb1ELb1EEENS1_21CollectiveEpilogueFwdINS6_IJS8_SA_S9_EEENS6_IJNS7_ILi1EEESI_SI_EEESC_SE_Li128ELb1ELb1ELb1ELb0EEENS1_36VarlenDynamicPersistentTileSchedulerILi128ELi80ELi128ELi128ELb1ELb1ELb0ELb0ELb1ELb1EEEEEEEEEvNT_6ParamsE,@function
        .size           _ZN7cutlass13device_kernelIN5flash19enable_sm80_to_sm89INS1_16FlashAttnFwdSm80INS1_25CollectiveMainloopFwdSm80ILi4ELi1ELb0EN4cute5tupleIJNS5_1CILi128EEENS7_ILi80EEENS7_ILi64EEEEEELi64ENS_6half_tEfNS_4arch4Sm80ELb0ELb0ELb1ELb1ELb1ELb0ELb1ELb1EEENS1_21CollectiveEpilogueFwdINS6_IJS8_SA_S9_EEENS6_IJNS7_ILi1EEESI_SI_EEESC_SE_Li128ELb1ELb1ELb1ELb0EEENS1_36VarlenDynamicPersistentTileSchedulerILi128ELi80ELi128ELi128ELb1ELb1ELb0ELb0ELb1ELb1EEEEEEEEEvNT_6ParamsE,(.L_x_10 - _ZN7cutlass13device_kernelIN5flash19enable_sm80_to_sm89INS1_16FlashAttnFwdSm80INS1_25CollectiveMainloopFwdSm80ILi4ELi1ELb0EN4cute5tupleIJNS5_1CILi128EEENS7_ILi80EEENS7_ILi64EEEEEELi64ENS_6half_tEfNS_4arch4Sm80ELb0ELb0ELb1ELb1ELb1ELb0ELb1ELb1EEENS1_21CollectiveEpilogueFwdINS6_IJS8_SA_S9_EEENS6_IJNS7_ILi1EEESI_SI_EEESC_SE_Li128ELb1ELb1ELb1ELb0EEENS1_36VarlenDynamicPersistentTileSchedulerILi128ELi80ELi128ELi128ELb1ELb1ELb0ELb0ELb1ELb1EEEEEEEEEvNT_6ParamsE)
        .other          _ZN7cutlass13device_kernelIN5flash19enable_sm80_to_sm89INS1_16FlashAttnFwdSm80INS1_25CollectiveMainloopFwdSm80ILi4ELi1ELb0EN4cute5tupleIJNS5_1CILi128EEENS7_ILi80EEENS7_ILi64EEEEEELi64ENS_6half_tEfNS_4arch4Sm80ELb0ELb0ELb1ELb1ELb1ELb0ELb1ELb1EEENS1_21CollectiveEpilogueFwdINS6_IJS8_SA_S9_EEENS6_IJNS7_ILi1EEESI_SI_EEESC_SE_Li128ELb1ELb1ELb1ELb0EEENS1_36VarlenDynamicPersistentTileSchedulerILi128ELi80ELi128ELi128ELb1ELb1ELb0ELb0ELb1ELb1EEEEEEEEEvNT_6ParamsE,@"STO_CUDA_ENTRY STV_DEFAULT"
_ZN7cutlass13device_kernelIN5flash19enable_sm80_to_sm89INS1_16FlashAttnFwdSm80INS1_25CollectiveMainloopFwdSm80ILi4ELi1ELb0EN4cute5tupleIJNS5_1CILi128EEENS7_ILi80EEENS7_ILi64EEEEEELi64ENS_6half_tEfNS_4arch4Sm80ELb0ELb0ELb1ELb1ELb1ELb0ELb1ELb1EEENS1_21CollectiveEpilogueFwdINS6_IJS8_SA_S9_EEENS6_IJNS7_ILi1EEESI_SI_EEESC_SE_Li128ELb1ELb1ELb1ELb0EEENS1_36VarlenDynamicPersistentTileSchedulerILi128ELi80ELi128ELi128ELb1ELb1ELb0ELb0ELb1ELb1EEEEEEEEEvNT_6ParamsE:
[----:B------:R-:W-:Y:S01]  /*0000*/  LDC R1, c[0x0][0x28] ;  /* 0x00000a00ff017b82 */ /* 0x000fe20000000800 */
[----:B------:R-:W-:Y:S05]  /*0010*/  EXIT ;  /* 0x000000000000794d */ /* 0x000fea0003800000 */
.L_x_1:
        /* <DEDUP_REMOVED lines=14> */
.L_x_10:


//--------------------- .text._ZN7cutlass13device_kernelIN5flash19enable_sm80_to_sm89INS1_16FlashAttnFwdSm80INS1_25CollectiveMainloopFwdSm80ILi4ELi1ELb0EN4cute5tupleIJNS5_1CILi128EEENS7_ILi80EEENS7_ILi64EEEEEELi64ENS_6half_tEfNS_4arch4Sm80ELb0ELb0ELb1ELb1ELb1ELb1ELb1ELb1EEENS1_21CollectiveEpilogueFwdINS6_IJS8_SA_S9_EEENS6_IJNS7_ILi1EEESI_SI_EEESC_SE_Li128ELb1ELb1ELb1ELb0EEENS1_36VarlenDynamicPersistentTileSchedulerILi128ELi80ELi128ELi128ELb1ELb1ELb0ELb0ELb1ELb1EEEEEEEEEvNT_6ParamsE --------------------------
	.section	.text._ZN7cutlass13device_kernelIN5flash19enable_sm80_to_sm89INS1_16FlashAttnFwdSm80INS1_25CollectiveMainloopFwdSm80ILi4ELi1ELb0EN4cute5tupleIJNS5_1CILi128EEENS7_ILi80EEENS7_ILi64EEEEEELi64ENS_6half_tEfNS_4arch4Sm80ELb0ELb0ELb1ELb1ELb1ELb1ELb1ELb1EEENS1_21CollectiveEpilogueFwdINS6_IJS8_SA_S9_EEENS6_IJNS7_ILi1EEESI_SI_EEESC_SE_Li128ELb1ELb1ELb1ELb0EEENS1_36VarlenDynamicPersistentTileSchedulerILi128ELi80ELi128ELi128ELb1ELb1ELb0ELb0ELb1ELb1EEEEEEEEEvNT_6ParamsE,"ax",@progbits
	.align	128
.text._ZN7cutlass13device_kernelIN5flash19enable_sm80_to_sm89INS1_16FlashAttnFwdSm80INS1_25CollectiveMainloopFwdSm80ILi4ELi1ELb0EN4cute5tupleIJNS5_1CILi128EEENS7_ILi80EEENS7_ILi64EEEEEELi64ENS_6half_tEfNS_4arch4Sm80ELb0ELb0ELb1ELb1ELb1ELb1ELb1ELb1EEENS1_21CollectiveEpilogueFwdINS6_IJS8_SA_S9_EEENS6_IJNS7_ILi1EEESI_SI_EEESC_SE_Li128ELb1ELb1ELb1ELb0EEENS1_36VarlenDynamicPersistentTileSchedulerILi128ELi80ELi128ELi128ELb1ELb1ELb0ELb0ELb1ELb1EEEEEEEEEvNT_6ParamsE:
        .type           _ZN7cutlass13device_kernelIN5flash19enable_sm80_to_sm89INS1_16FlashAttnFwdSm80INS1_25CollectiveMainloopFwdSm80ILi4ELi1ELb0EN4cute5tupleIJNS5_1CILi128EEENS7_ILi80EEENS7_ILi64EEEEEELi64ENS_6half_tEfNS_4arch4Sm80ELb0ELb0ELb1ELb1ELb1ELb1ELb1ELb1EEENS1_21CollectiveEpilogueFwdINS6_IJS8_SA_S9_EEENS6_IJNS7_ILi1EEESI_SI_EEESC_SE_Li128ELb1ELb1ELb1ELb0EEENS1_36VarlenDynamicPersistentTileSchedulerILi128ELi80ELi128ELi128ELb1ELb1ELb0ELb0ELb1ELb1EEEEEEEEEvNT_6ParamsE,@function
        .size           _ZN7cutlass13device_kernelIN5flash19enable_sm80_to_sm89INS1_16FlashAttnFwdSm80INS1_25CollectiveMainloopFwdSm80ILi4ELi1ELb0EN4cute5tupleIJNS5_1CILi128EEENS7_ILi80EEENS7_ILi64EEEEEELi64ENS_6half_tEfNS_4arch4Sm80ELb0ELb0ELb1ELb1ELb1ELb1ELb1ELb1EEENS1_21CollectiveEpilogueFwdINS6_IJS8_SA_S9_EEENS6_IJNS7_ILi1EEESI_SI_EEESC_SE_Li128ELb1ELb1ELb1ELb0EEENS1_36VarlenDynamicPersistentTileSchedulerILi128ELi80ELi128ELi128ELb1ELb1ELb0ELb0ELb1ELb1EEEEEEEEEvNT_6ParamsE,(.L_x_11 - _ZN7cutlass13device_kernelIN5flash19enable_sm80_to_sm89INS1_16FlashAttnFwdSm80INS1_25CollectiveMainloopFwdSm80ILi4ELi1ELb0EN4cute5tupleIJNS5_1CILi128EEENS7_ILi80EEENS7_ILi64EEEEEELi64ENS_6half_tEfNS_4arch4Sm80ELb0ELb0ELb1ELb1ELb1ELb1ELb1ELb1EEENS1_21CollectiveEpilogueFwdINS6_IJS8_SA_S9_EEENS6_IJNS7_ILi1EEESI_SI_EEESC_SE_Li128ELb1ELb1ELb1ELb0EEENS1_36VarlenDynamicPersistentTileSchedulerILi128ELi80ELi128ELi128ELb1ELb1ELb0ELb0ELb1ELb1EEEEEEEEEvNT_6ParamsE)
        .other          _ZN7cutlass13device_kernelIN5flash19enable_sm80_to_sm89INS1_16FlashAttnFwdSm80INS1_25CollectiveMainloopFwdSm80ILi4ELi1ELb0EN4cute5tupleIJNS5_1CILi128EEENS7_ILi80EEENS7_ILi64EEEEEELi64ENS_6half_tEfNS_4arch4Sm80ELb0ELb0ELb1ELb1ELb1ELb1ELb1ELb1EEENS1_21CollectiveEpilogueFwdINS6_IJS8_SA_S9_EEENS6_IJNS7_ILi1EEESI_SI_EEESC_SE_Li128ELb1ELb1ELb1ELb0EEENS1_36VarlenDynamicPersistentTileSchedulerILi128ELi80ELi128ELi128ELb1ELb1ELb0ELb0ELb1ELb1EEEEEEEEEvNT_6ParamsE,@"STO_CUDA_ENTRY STV_DEFAULT"
_ZN7cutlass13device_kernelIN5flash19enable_sm80_to_sm89INS1_16FlashAttnFwdSm80INS1_25CollectiveMainloopFwdSm80ILi4ELi1ELb0EN4cute5tupleIJNS5_1CILi128EEENS7_ILi80EEENS7_ILi64EEEEEELi64ENS_6half_tEfNS_4arch4Sm80ELb0ELb0ELb1ELb1ELb1ELb1ELb1ELb1EEENS1_21CollectiveEpilogueFwdINS6_IJS8_SA_S9_EEENS6_IJNS7_ILi1EEESI_SI_EEESC_SE_Li128ELb1ELb1ELb1ELb0EEENS1_36VarlenDynamicPersistentTileSchedulerILi128ELi80ELi128ELi128ELb1ELb1ELb0ELb0ELb1ELb1EEEEEEEEEvNT_6ParamsE:
[----:B------:R-:W-:Y:S01]  /*0000*/  LDC R1, c[0x0][0x28] ;  /* 0x00000a00ff017b82 */ /* 0x000fe20000000800 */
[----:B------:R-:W-:Y:S05]  /*0010*/  EXIT ;  /* 0x000000000000794d */ /* 0x000fea0003800000 */
.L_x_2:
        /* <DEDUP_REMOVED lines=14> */
.L_x_11:


//--------------------- .text._ZN7cutlass13device_kernelIN5flash19enable_sm80_to_sm89INS1_16FlashAttnFwdSm80INS1_25CollectiveMainloopFwdSm80ILi4ELi1ELb0EN4cute5tupleIJNS5_1CILi128EEENS7_ILi96EEENS7_ILi64EEEEEELi64ENS_6half_tEfNS_4arch4Sm80ELb0ELb1ELb1ELb0ELb1ELb0ELb1ELb1EEENS1_21CollectiveEpilogueFwdINS6_IJS8_SA_S9_EEENS6_IJNS7_ILi1EEESI_SI_EEESC_SE_Li128ELb0ELb1ELb1ELb0EEENS1_19SingleTileSchedulerILb0ELb1ELb1ELi128EEEEEEEEEvNT_6ParamsE --------------------------
	.section	.text._ZN7cutlass13device_kernelIN5flash19enable_sm80_to_sm89INS1_16FlashAttnFwdSm80INS1_25CollectiveMainloopFwdSm80ILi4ELi1ELb0EN4cute5tupleIJNS5_1CILi128EEENS7_ILi96EEENS7_ILi64EEEEEELi64ENS_6half_tEfNS_4arch4Sm80ELb0ELb1ELb1ELb0ELb1ELb0ELb1ELb1EEENS1_21CollectiveEpilogueFwdINS6_IJS8_SA_S9_EEENS6_IJNS7_ILi1EEESI_SI_EEESC_SE_Li128ELb0ELb1ELb1ELb0EEENS1_19SingleTileSchedulerILb0ELb1ELb1ELi128EEEEEEEEEvNT_6ParamsE,"ax",@progbits
	.align	128
.text._ZN7cutlass13device_kernelIN5flash19enable_sm80_to_sm89INS1_16FlashAttnFwdSm80INS1_25CollectiveMainloopFwdSm80ILi4ELi1ELb0EN4cute5tupleIJNS5_1CILi128EEENS7_ILi96EEENS7_ILi64EEEEEELi64ENS_6half_tEfNS_4arch4Sm80ELb0ELb1ELb1ELb0ELb1ELb0ELb1ELb1EEENS1_21CollectiveEpilogueFwdINS6_IJS8_SA_S9_EEENS6_IJNS7_ILi1EEESI_SI_EEESC_SE_Li128ELb0ELb1ELb1ELb0EEENS1_19SingleTileSchedulerILb0ELb1ELb1ELi128EEEEEEEEEvNT_6ParamsE:
        .type           _ZN7cutlass13device_kernelIN5flash19enable_sm80_to_sm89INS1_16FlashAttnFwdSm80INS1_25CollectiveMainloopFwdSm80ILi4ELi1ELb0EN4cute5tupleIJNS5_1CILi128EEENS7_ILi96EEENS7_ILi64EEEEEELi64ENS_6half_tEfNS_4arch4Sm80ELb0ELb1ELb1ELb0ELb1ELb0ELb1ELb1EEENS1_21CollectiveEpilogueFwdINS6_IJS8_SA_S9_EEENS6_IJNS7_ILi1EEESI_SI_EEESC_SE_Li128ELb0ELb1ELb1ELb0EEENS1_19SingleTileSchedulerILb0ELb1ELb1ELi128EEEEEEEEEvNT_6ParamsE,@function
        .size           _ZN7cutlass13device_kernelIN5flash19enable_sm80_to_sm89INS1_16FlashAttnFwdSm80INS1_25CollectiveMainloopFwdSm80ILi4ELi1ELb0EN4cute5tupleIJNS5_1CILi128EEENS7_ILi96EEENS7_ILi64EEEEEELi64ENS_6half_tEfNS_4arch4Sm80ELb0ELb1ELb1ELb0ELb1ELb0ELb1ELb1EEENS1_21CollectiveEpilogueFwdINS6_IJS8_SA_S9_EEENS6_IJNS7_ILi1EEESI_SI_EEESC_SE_Li128ELb0ELb1ELb1ELb0EEENS1_19SingleTileSchedulerILb0ELb1ELb1ELi128EEEEEEEEEvNT_6ParamsE,(.L_x_12 - _ZN7cutlass13device_kernelIN5flash19enable_sm80_to_sm89INS1_16FlashAttnFwdSm80INS1_25CollectiveMainloopFwdSm80ILi4ELi1ELb0EN4cute5tupleIJNS5_1CILi128EEENS7_ILi96EEENS7_ILi64EEEEEELi64ENS_6half_tEfNS_4arch4Sm80ELb0ELb1ELb1ELb0ELb1ELb0ELb1ELb1EEENS1_21CollectiveEpilogueFwdINS6_IJS8_SA_S9_EEENS6_IJNS7_ILi1EEESI_SI_EEESC_SE_Li128ELb0ELb1ELb1ELb0EEENS1_19SingleTileSchedulerILb0ELb1ELb1ELi128EEEEEEEEEvNT_6ParamsE)
        .other          _ZN7cutlass13device_kernelIN5flash19enable_sm80_to_sm89INS1_16FlashAttnFwdSm80INS1_25CollectiveMainloopFwdSm80ILi4ELi1ELb0EN4cute5tupleIJNS5_1CILi128EEENS7_ILi96EEENS7_ILi64EEEEEELi64ENS_6half_tEfNS_4arch4Sm80ELb0ELb1ELb1ELb0ELb1ELb0ELb1ELb1EEENS1_21CollectiveEpilogueFwdINS6_IJS8_SA_S9_EEENS6_IJNS7_ILi1EEESI_SI_EEESC_SE_Li128ELb0ELb1ELb1ELb0EEENS1_19SingleTileSchedulerILb0ELb1ELb1ELi128EEEEEEEEEvNT_6ParamsE,@"STO_CUDA_ENTRY STV_DEFAULT"
_ZN7cutlass13device_kernelIN5flash19enable_sm80_to_sm89INS1_16FlashAttnFwdSm80INS1_25CollectiveMainloopFwdSm80ILi4ELi1ELb0EN4cute5tupleIJNS5_1CILi128EEENS7_ILi96EEENS7_ILi64EEEEEELi64ENS_6half_tEfNS_4arch4Sm80ELb0ELb1ELb1ELb0ELb1ELb0ELb1ELb1EEENS1_21CollectiveEpilogueFwdINS6_IJS8_SA_S9_EEENS6_IJNS7_ILi1EEESI_SI_EEESC_SE_Li128ELb0ELb1ELb1ELb0EEENS1_19SingleTileSchedulerILb0ELb1ELb1ELi128EEEEEEEEEvNT_6ParamsE:
[----:B------:R-:W-:Y:S01]  /*0000*/  LDC R1, c[0x0][0x28] ;  /* 0x00000a00ff017b82 */ /* 0x000fe20000000800 */
[----:B------:R-:W-:Y:S05]  /*0010*/  EXIT ;  /* 0x000000000000794d */ /* 0x000fea0003800000 */
.L_x_3:
        /* <DEDUP_REMOVED lines=14> */
.L_x_12:


//--------------------- .text._ZN7cutlass13device_kernelIN5flash19enable_sm80_to_sm89INS1_16FlashAttnFwdSm80INS1_25CollectiveMainloopFwdSm80ILi4ELi1ELb0EN4cute5tupleIJNS5_1CILi128EEENS7_ILi80EEENS7_ILi64EEEEEELi64ENS_6half_tEfNS_4arch4Sm80ELb0ELb1ELb1ELb1ELb1ELb0ELb1ELb1EEENS1_21CollectiveEpilogueFwdINS6_IJS8_SA_S9_EEENS6_IJNS7_ILi1EEESI_SI_EEESC_SE_Li128ELb1ELb1ELb1ELb0EEENS1_36VarlenDynamicPersistentTileSchedulerILi128ELi80ELi128ELi128ELb1ELb1ELb0ELb1ELb0ELb1EEEEEEEEEvNT_6ParamsE --------------------------
	.section	.text._ZN7cutlass13device_kernelIN5flash19enable_sm80_to_sm89INS1_16FlashAttnFwdSm80INS1_25CollectiveMainloopFwdSm80ILi4ELi1ELb0EN4cute5tupleIJNS5_1CILi128EEENS7_ILi80EEENS7_ILi64EEEEEELi64ENS_6half_tEfNS_4arch4Sm80ELb0ELb1ELb1ELb1ELb1ELb0ELb1ELb1EEENS1_21CollectiveEpilogueFwdINS6_IJS8_SA_S9_EEENS6_IJNS7_ILi1EEESI_SI_EEESC_SE_Li128ELb1ELb1ELb1ELb0EEENS1_36VarlenDynamicPersistentTileSchedulerILi128ELi80ELi128ELi128ELb1ELb1ELb0ELb1ELb0ELb1EEEEEEEEEvNT_6ParamsE,"ax",@progbits
	.align	128
.text._ZN7cutlass13device_kernelIN5flash19enable_sm80_to_sm89INS1_16FlashAttnFwdSm80INS1_25CollectiveMainloopFwdSm80ILi4ELi1ELb0EN4cute5tupleIJNS5_1CILi128EEENS7_ILi80EEENS7_ILi64EEEEEELi64ENS_6half_tEfNS_4arch4Sm80ELb0ELb1ELb1ELb1ELb1ELb0ELb1ELb1EEENS1_21CollectiveEpilogueFwdINS6_IJS8_SA_S9_EEENS6_IJNS7_ILi1EEESI_SI_EEESC_SE_Li128ELb1ELb1ELb1ELb0EEENS1_36VarlenDynamicPersistentTileSchedulerILi128ELi80ELi128ELi128ELb1ELb1ELb0ELb1ELb0ELb1EEEEEEEEEvNT_6ParamsE:
        .type           _ZN7cutlass13device_kernelIN5flash19enable_sm80_to_sm89INS1_16FlashAttnFwdSm80INS1_25CollectiveMainloopFwdSm80ILi4ELi1ELb0EN4cute5tupleIJNS5_1CILi128EEENS7_ILi80EEENS7_ILi64EEEEEELi64ENS_6half_tEfNS_4arch4Sm80ELb0ELb1ELb1ELb1ELb1ELb0ELb1ELb1EEENS1_21CollectiveEpilogueFwdINS6_IJS8_SA_S9_EEENS6_IJNS7_ILi1EEESI_SI_EEESC_SE_Li128ELb1ELb1ELb1ELb0EEENS1_36VarlenDynamicPersistentTileSchedulerILi128ELi80ELi128ELi128ELb1ELb1ELb0ELb1ELb0ELb1EEEEEEEEEvNT_6ParamsE,@function
        .size           _ZN7cutlass13device_kernelIN5flash19enable_sm80_to_sm89INS1_16FlashAttnFwdSm80INS1_25CollectiveMainloopFwdSm80ILi4ELi1ELb0EN4cute5tupleIJNS5_1CILi128EEENS7_ILi80EEENS7_ILi64EEEEEELi64ENS_6half_tEfNS_4arch4Sm80ELb0ELb1ELb1ELb1ELb1ELb0ELb1ELb1EEENS1_21CollectiveEpilogueFwdINS6_IJS8_SA_S9_EEENS6_IJNS7_ILi1EEESI_SI_EEESC_SE_Li128ELb1ELb1ELb1ELb0EEENS1_36VarlenDynamicPersistentTileSchedulerILi128ELi80ELi128ELi128ELb1ELb1ELb0ELb1ELb0ELb1EEEEEEEEEvNT_6ParamsE,(.L_x_13 - _ZN7cutlass13device_kernelIN5flash19enable_sm80_to_sm89INS1_16FlashAttnFwdSm80INS1_25CollectiveMainloopFwdSm80ILi4ELi1ELb0EN4cute5tupleIJNS5_1CILi128EEENS7_ILi80EEENS7_ILi64EEEEEELi64ENS_6half_tEfNS_4arch4Sm80ELb0ELb1ELb1ELb1ELb1ELb0ELb1ELb1EEENS1_21CollectiveEpilogueFwdINS6_IJS8_SA_S9_EEENS6_IJNS7_ILi1EEESI_SI_EEESC_SE_Li128ELb1ELb1ELb1ELb0EEENS1_36VarlenDynamicPersistentTileSchedulerILi128ELi80ELi128ELi128ELb1ELb1ELb0ELb1ELb0ELb1EEEEEEEEEvNT_6ParamsE)
        .other          _ZN7cutlass13device_kernelIN5flash19enable_sm80_to_sm89INS1_16FlashAttnFwdSm80INS1_25CollectiveMainloopFwdSm80ILi4ELi1ELb0EN4cute5tupleIJNS5_1CILi128EEENS7_ILi80EEENS7_ILi64EEEEEELi64ENS_6half_tEfNS_4arch4Sm80ELb0ELb1ELb1ELb1ELb1ELb0ELb1ELb1EEENS1_21CollectiveEpilogueFwdINS6_IJS8_SA_S9_EEENS6_IJNS7_ILi1EEESI_SI_EEESC_SE_Li128ELb1ELb1ELb1ELb0EEENS1_36VarlenDynamicPersistentTileSchedulerILi128ELi80ELi128ELi128ELb1ELb1ELb0ELb1ELb0ELb1EEEEEEEEEvNT_6ParamsE,@"STO_CUDA_ENTRY STV_DEFAULT"
_ZN7cutlass13device_kernelIN5flash19enable_sm80_to_sm89INS1_16FlashAttnFwdSm80INS1_25CollectiveMainloopFwdSm80ILi4ELi1ELb0EN4cute5tupleIJNS5_1CILi128EEENS7_ILi80EEENS7_ILi64EEEEEELi64ENS_6half_tEfNS_4arch4Sm80ELb0ELb1ELb1ELb1ELb1ELb0ELb1ELb1EEENS1_21CollectiveEpilogueFwdINS6_IJS8_SA_S9_EEENS6_IJNS7_ILi1EEESI_SI_EEESC_SE_Li128ELb1ELb1ELb1ELb0EEENS1_36VarlenDynamicPersistentTileSchedulerILi128ELi80ELi128ELi128ELb1ELb1ELb0ELb1ELb0ELb1EEEEEEEEEvNT_6ParamsE:
[----:B------:R-:W-:Y:S01]  /*0000*/  LDC R1, c[0x0][0x28] ;  /* 0x00000a00ff017b82 */ /* 0x000fe20000000800 */
[----:B------:R-:W-:Y:S05]  /*0010*/  EXIT ;  /* 0x000000000000794d */ /* 0x000fea0003800000 */
.L_x_4:
        /* <DEDUP_REMOVED lines=14> */
.L_x_13:


//--------------------- .text._ZN7cutlass13device_kernelIN5flash19enable_sm80_to_sm89INS1_16FlashAttnFwdSm80INS1_25CollectiveMainloopFwdSm80ILi4ELi1ELb0EN4cute5tupleIJNS5_1CILi128EEENS7_ILi80EEENS7_ILi64EEEEEELi64ENS_6half_tEfNS_4arch4Sm80ELb0ELb1ELb1ELb1ELb1ELb1ELb1ELb1EEENS1_21CollectiveEpilogueFwdINS6_IJS8_SA_S9_EEENS6_IJNS7_ILi1EEESI_SI_EEESC_SE_Li128ELb1ELb1ELb1ELb0EEENS1_36VarlenDynamicPersistentTileSchedulerILi128ELi80ELi128ELi128ELb1ELb1ELb0ELb1ELb0ELb1EEEEEEEEEvNT_6ParamsE --------------------------
	.section	.text._ZN7cutlass13device_kernelIN5flash19enable_sm80_to_sm89INS1_16FlashAttnFwdSm80INS1_25CollectiveMainloopFwdSm80ILi4ELi1ELb0EN4cute5tupleIJNS5_1CILi128EEENS7_ILi80EEENS7_ILi64EEEEEELi64ENS_6half_tEfNS_4arch4Sm80ELb0ELb1ELb1ELb1ELb1ELb1ELb1ELb1EEENS1_21CollectiveEpilogueFwdINS6_IJS8_SA_S9_EEENS6_IJNS7_ILi1EEESI_SI_EEESC_SE_Li128ELb1ELb1ELb1ELb0EEENS1_36VarlenDynamicPersistentTileSchedulerILi128ELi80ELi128ELi128ELb1ELb1ELb0ELb1ELb0ELb1EEEEEEEEEvNT_6ParamsE,"ax",@progbits
	.align	128
.text._ZN7cutlass13device_kernelIN5flash19enable_sm80_to_sm89INS1_16FlashAttnFwdSm80INS1_25CollectiveMainloopFwdSm80ILi4ELi1ELb0EN4cute5tupleIJNS5_1CILi128EEENS7_ILi80EEENS7_ILi64EEEEEELi64ENS_6half_tEfNS_4arch4Sm80ELb0ELb1ELb1ELb1ELb1ELb1ELb1ELb1EEENS1_21CollectiveEpilogueFwdINS6_IJS8_SA_S9_EEENS6_IJNS7_ILi1EEESI_SI_EEESC_SE_Li128ELb1ELb1ELb1ELb0EEENS1_36VarlenDynamicPersistentTileSchedulerILi128ELi80ELi128ELi128ELb1ELb1ELb0ELb1ELb0ELb1EEEEEEEEEvNT_6ParamsE:
        .type           _ZN7cutlass13device_kernelIN5flash19enable_sm80_to_sm89INS1_16FlashAttnFwdSm80INS1_25CollectiveMainloopFwdSm80ILi4ELi1ELb0EN4cute5tupleIJNS5_1CILi128EEENS7_ILi80EEENS7_ILi64EEEEEELi64ENS_6half_tEfNS_4arch4Sm80ELb0ELb1ELb1ELb1ELb1ELb1ELb1ELb1EEENS1_21CollectiveEpilogueFwdINS6_IJS8_SA_S9_EEENS6_IJNS7_ILi1EEESI_SI_EEESC_SE_Li128ELb1ELb1ELb1ELb0EEENS1_36VarlenDynamicPersistentTileSchedulerILi128ELi80ELi128ELi128ELb1ELb1ELb0ELb1ELb0ELb1EEEEEEEEEvNT_6ParamsE,@function
        .size           _ZN7cutlass13device_kernelIN5flash19enable_sm80_to_sm89INS1_16FlashAttnFwdSm80INS1_25CollectiveMainloopFwdSm80ILi4ELi1ELb0EN4cute5tupleIJNS5_1CILi128EEENS7_ILi80EEENS7_ILi64EEEEEELi64ENS_6half_tEfNS_4arch4Sm80ELb0ELb1ELb1ELb1ELb1ELb1ELb1ELb1EEENS1_21CollectiveEpilogueFwdINS6_IJS8_SA_S9_EEENS6_IJNS7_ILi1EEESI_SI_EEESC_SE_Li128ELb1ELb1ELb1ELb0EEENS1_36VarlenDynamicPersistentTileSchedulerILi128ELi80ELi128ELi128ELb1ELb1ELb0ELb1ELb0ELb1EEEEEEEEEvNT_6ParamsE,(.L_x_14 - _ZN7cutlass13device_kernelIN5flash19enable_sm80_to_sm89INS1_16FlashAttnFwdSm80INS1_25CollectiveMainloopFwdSm80ILi4ELi1ELb0EN4cute5tupleIJNS5_1CILi128EEENS7_ILi80EEENS7_ILi64EEEEEELi64ENS_6half_tEfNS_4arch4Sm80ELb0ELb1ELb1ELb1ELb1ELb1ELb1ELb1EEENS1_21CollectiveEpilogueFwdINS6_IJS8_SA_S9_EEENS6_IJNS7_ILi1EEESI_SI_EEESC_SE_Li128ELb1ELb1ELb1ELb0EEENS1_36VarlenDynamicPersistentTileSchedulerILi128ELi80ELi128ELi128ELb1ELb1ELb0ELb1ELb0ELb1EEEEEEEEEvNT_6ParamsE)
        .other          _ZN7cutlass13device_kernelIN5flash19enable_sm80_to_sm89INS1_16FlashAttnFwdSm80INS1_25CollectiveMainloopFwdSm80ILi4ELi1ELb0EN4cute5tupleIJNS5_1CILi128EEENS7_ILi80EEENS7_ILi64EEEEEELi64ENS_6half_tEfNS_4arch4Sm80ELb0ELb1ELb1ELb1ELb1ELb1ELb1ELb1EEENS1_21CollectiveEpilogueFwdINS6_IJS8_SA_S9_EEENS6_IJNS7_ILi1EEESI_SI_EEESC_SE_Li128ELb1ELb1ELb1ELb0EEENS1_36VarlenDynamicPersistentTileSchedulerILi128ELi80ELi128ELi128ELb1ELb1ELb0ELb1ELb0ELb1EEEEEEEEEvNT_6ParamsE,@"STO_CUDA_ENTRY STV_DEFAULT"
_ZN7cutlass13device_kernelIN5flash19enable_sm80_to_sm89INS1_16FlashAttnFwdSm80INS1_25CollectiveMainloopFwdSm80ILi4ELi1ELb0EN4cute5tupleIJNS5_1CILi128EEENS7_ILi80EEENS7_ILi64EEEEEELi64ENS_6half_tEfNS_4arch4Sm80ELb0ELb1ELb1ELb1ELb1ELb1ELb1ELb1EEENS1_21CollectiveEpilogueFwdINS6_IJS8_SA_S9_EEENS6_IJNS7_ILi1EEESI_SI_EEESC_SE_Li128ELb1ELb1ELb1ELb0EEENS1_36VarlenDynamicPersistentTileSchedulerILi128ELi80ELi128ELi128ELb1ELb1ELb0ELb1ELb0ELb1EEEEEEEEEvNT_6ParamsE:
[----:B------:R-:W-:Y:S01]  /*0000*/  LDC R1, c[0x0][0x28] ;  /* 0x00000a00ff017b82 */ /* 0x000fe20000000800 */
[----:B------:R-:W-:Y:S05]  /*0010*/  EXIT ;  /* 0x000000000000794d */ /* 0x000fea0003800000 */
.L_x_5:
        /* <DEDUP_REMOVED lines=14> */
.L_x_14:


//--------------------- .text._ZN7cutlass13device_kernelIN5flash19enable_sm80_to_sm89INS1_16FlashAttnFwdSm80INS1_25CollectiveMainloopFwdSm80ILi4ELi1ELb0EN4cute5tupleIJNS5_1CILi128EEENS7_ILi112EEENS7_ILi64EEEEEELi64ENS_6half_tEfNS_4arch4Sm80ELb1ELb0ELb1ELb0ELb1ELb0ELb1ELb1EEENS1_21CollectiveEpilogueFwdINS6_IJS8_SA_S9_EEENS6_IJNS7_ILi1EEESI_SI_EEESC_SE_Li128ELb0ELb1ELb1ELb0EEENS1_30DynamicPersistentTileSchedulerILi128ELi128ELb1ELb1ELb0EEEEEEEEEvNT_6ParamsE --------------------------
	.section	.text._ZN7cutlass13device_kernelIN5flash19enable_sm80_to_sm89INS1_16FlashAttnFwdSm80INS1_25CollectiveMainloopFwdSm80ILi4ELi1ELb0EN4cute5tupleIJNS5_1CILi128EEENS7_ILi112EEENS7_ILi64EEEEEELi64ENS_6half_tEfNS_4arch4Sm80ELb1ELb0ELb1ELb0ELb1ELb0ELb1ELb1EEENS1_21CollectiveEpilogueFwdINS6_IJS8_SA_S9_EEENS6_IJNS7_ILi1EEESI_SI_EEESC_SE_Li128ELb0ELb1ELb1ELb0EEENS1_30DynamicPersistentTileSchedulerILi128ELi128ELb1ELb1ELb0EEEEEEEEEvNT_6ParamsE,"ax",@progbits
	.align	128
.text._ZN7cutlass13device_kernelIN5flash19enable_sm80_to_sm89INS1_16FlashAttnFwdSm80INS1_25CollectiveMainloopFwdSm80ILi4ELi1ELb0EN4cute5tupleIJNS5_1CILi128EEENS7_ILi112EEENS7_ILi64EEEEEELi64ENS_6half_tEfNS_4arch4Sm80ELb1ELb0ELb1ELb0ELb1ELb0ELb1ELb1EEENS1_21CollectiveEpilogueFwdINS6_IJS8_SA_S9_EEENS6_IJNS7_ILi1EEESI_SI_EEESC_SE_Li128ELb0ELb1ELb1ELb0EEENS1_30DynamicPersistentTileSchedulerILi128ELi128ELb1ELb1ELb0EEEEEEEEEvNT_6ParamsE:
        .type           _ZN7cutlass13device_kernelIN5flash19enable_sm80_to_sm89INS1_16FlashAttnFwdSm80INS1_25CollectiveMainloopFwdSm80ILi4ELi1ELb0EN4cute5tupleIJNS5_1CILi128EEENS7_ILi112EEENS7_ILi64EEEEEELi64ENS_6half_tEfNS_4arch4Sm80ELb1ELb0ELb1ELb0ELb1ELb0ELb1ELb1EEENS1_21CollectiveEpilogueFwdINS6_IJS8_SA_S9_EEENS6_IJNS7_ILi1EEESI_SI_EEESC_SE_Li128ELb0ELb1ELb1ELb0EEENS1_30DynamicPersistentTileSchedulerILi128ELi128ELb1ELb1ELb0EEEEEEEEEvNT_6ParamsE,@function
        .size           _ZN7cutlass13device_kernelIN5flash19enable_sm80_to_sm89INS1_16FlashAttnFwdSm80INS1_25CollectiveMainloopFwdSm80ILi4ELi1ELb0EN4cute5tupleIJNS5_1CILi128EEENS7_ILi112EEENS7_ILi64EEEEEELi64ENS_6half_tEfNS_4arch4Sm80ELb1ELb0ELb1ELb0ELb1ELb0ELb1ELb1EEENS1_21CollectiveEpilogueFwdINS6_IJS8_SA_S9_EEENS6_IJNS7_ILi1EEESI_SI_EEESC_SE_Li128ELb0ELb1ELb1ELb0EEENS1_30DynamicPersistentTileSchedulerILi128ELi128ELb1ELb1ELb0EEEEEEEEEvNT_6ParamsE,(.L_x_15 - _ZN7cutlass13device_kernelIN5flash19enable_sm80_to_sm89INS1_16FlashAttnFwdSm80INS1_25CollectiveMainloopFwdSm80ILi4ELi1ELb0EN4cute5tupleIJNS5_1CILi128EEENS7_ILi112EEENS7_ILi64EEEEEELi64ENS_6half_tEfNS_4arch4Sm80ELb1ELb0ELb1ELb0ELb1ELb0ELb1ELb1EEENS1_21CollectiveEpilogueFwdINS6_IJS8_SA_S9_EEENS6_IJNS7_ILi1EEESI_SI_EEESC_SE_Li128ELb0ELb1ELb1ELb0EEENS1_30DynamicPersistentTileSchedulerILi128ELi128ELb1ELb1ELb0EEEEEEEEEvNT_6ParamsE)
        .other          _ZN7cutlass13device_kernelIN5flash19enable_sm80_to_sm89INS1_16FlashAttnFwdSm80INS1_25CollectiveMainloopFwdSm80ILi4ELi1ELb0EN4cute5tupleIJNS5_1CILi128EEENS7_ILi112EEENS7_ILi64EEEEEELi64ENS_6half_tEfNS_4arch4Sm80ELb1ELb0ELb1ELb0ELb1ELb0ELb1ELb1EEENS1_21CollectiveEpilogueFwdINS6_IJS8_SA_S9_EEENS6_IJNS7_ILi1EEESI_SI_EEESC_SE_Li128ELb0ELb1ELb1ELb0EEENS1_30DynamicPersistentTileSchedulerILi128ELi128ELb1ELb1ELb0EEEEEEEEEvNT_6ParamsE,@"STO_CUDA_ENTRY STV_DEFAULT"
_ZN7cutlass13device_kernelIN5flash19enable_sm80_to_sm89INS1_16FlashAttnFwdSm80INS1_25CollectiveMainloopFwdSm80ILi4ELi1ELb0EN4cute5tupleIJNS5_1CILi128EEENS7_ILi112EEENS7_ILi64EEEEEELi64ENS_6half_tEfNS_4arch4Sm80ELb1ELb0ELb1ELb0ELb1ELb0ELb1ELb1EEENS1_21CollectiveEpilogueFwdINS6_IJS8_SA_S9_EEENS6_IJNS7_ILi1EEESI_SI_EEESC_SE_Li128ELb0ELb1ELb1ELb0EEENS1_30DynamicPersistentTileSchedulerILi128ELi128ELb1ELb1ELb0EEEEEEEEEvNT_6ParamsE:
[----:B------:R-:W-:Y:S01]  /*0000*/  LDC R1, c[0x0][0x28] ;  /* 0x00000a00ff017b82 */ /* 0x000fe20000000800 */
[----:B------:R-:W-:Y:S05]  /*0010*/  EXIT ;  /* 0x000000000000794d */ /* 0x000fea0003800000 */
.L_x_6:
        /* <DEDUP_REMOVED lines=14> */
.L_x_15:


//--------------------- .text._ZN7cutlass13device_kernelIN5flash19enable_sm80_to_sm89INS1_16FlashAttnFwdSm80INS1_25CollectiveMainloopFwdSm80ILi4ELi1ELb0EN4cute5tupleIJNS5_1CILi128EEENS7_ILi80EEENS7_ILi64EEEEEELi64ENS_6half_tEfNS_4arch4Sm80ELb1ELb0ELb1ELb1ELb1ELb0ELb1ELb1EEENS1_21CollectiveEpilogueFwdINS6_IJS8_SA_S9_EEENS6_IJNS7_ILi1EEESI_SI_EEESC_SE_Li128ELb1ELb1ELb1ELb0EEENS1_36VarlenDynamicPersistentTileSchedulerILi128ELi80ELi128ELi128ELb1ELb1ELb0ELb1ELb1ELb1EEEEEEEEEvNT_6ParamsE --------------------------
	.section	.text._ZN7cutlass13device_kernelIN5flash19enable_sm80_to_sm89INS1_16FlashAttnFwdSm80INS1_25CollectiveMainloopFwdSm80ILi4ELi1ELb0EN4cute5tupleIJNS5_1CILi128EEENS7_ILi80EEENS7_ILi64EEEEEELi64ENS_6half_tEfNS_4arch4Sm80ELb1ELb0ELb1ELb1ELb1ELb0ELb1ELb1EEENS1_21CollectiveEpilogueFwdINS6_IJS8_SA_S9_EEENS6_IJNS7_ILi1EEESI_SI_EEESC_SE_Li128ELb1ELb1ELb1ELb0EEENS1_36VarlenDynamicPersistentTileSchedulerILi128ELi80ELi128ELi128ELb1ELb1ELb0ELb1ELb1ELb1EEEEEEEEEvNT_6ParamsE,"ax",@progbits
	.align	128
.text._ZN7cutlass13device_kernelIN5flash19enable_sm80_to_sm89INS1_16FlashAttnFwdSm80INS1_25CollectiveMainloopFwdSm80ILi4ELi1ELb0EN4cute5tupleIJNS5_1CILi128EEENS7_ILi80EEENS7_ILi64EEEEEELi64ENS_6half_tEfNS_4arch4Sm80ELb1ELb0ELb1ELb1ELb1ELb0ELb1ELb1EEENS1_21CollectiveEpilogueFwdINS6_IJS8_SA_S9_EEENS6_IJNS7_ILi1EEESI_SI_EEESC_SE_Li128ELb1ELb1ELb1ELb0EEENS1_36VarlenDynamicPersistentTileSchedulerILi128ELi80ELi128ELi128ELb1ELb1ELb0ELb1ELb1ELb1EEEEEEEEEvNT_6ParamsE:
        .type           _ZN7cutlass13device_kernelIN5flash19enable_sm80_to_sm89INS1_16FlashAttnFwdSm80INS1_25CollectiveMainloopFwdSm80ILi4ELi1ELb0EN4cute5tupleIJNS5_1CILi128EEENS7_ILi80EEENS7_ILi64EEEEEELi64ENS_6half_tEfNS_4arch4Sm80ELb1ELb0ELb1ELb1ELb1ELb0ELb1ELb1EEENS1_21CollectiveEpilogueFwdINS6_IJS8_SA_S9_EEENS6_IJNS7_ILi1EEESI_SI_EEESC_SE_Li128ELb1ELb1ELb1ELb0EEENS1_36VarlenDynamicPersistentTileSchedulerILi128ELi80ELi128ELi128ELb1ELb1ELb0ELb1ELb1ELb1EEEEEEEEEvNT_6ParamsE,@function
        .size           _ZN7cutlass13device_kernelIN5flash19enable_sm80_to_sm89INS1_16FlashAttnFwdSm80INS1_25CollectiveMainloopFwdSm80ILi4ELi1ELb0EN4cute5tupleIJNS5_1CILi128EEENS7_ILi80EEENS7_ILi64EEEEEELi64ENS_6half_tEfNS_4arch4Sm80ELb1ELb0ELb1ELb1ELb1ELb0ELb1ELb1EEENS1_21CollectiveEpilogueFwdINS6_IJS8_SA_S9_EEENS6_IJNS7_ILi1EEESI_SI_EEESC_SE_Li128ELb1ELb1ELb1ELb0EEENS1_36VarlenDynamicPersistentTileSchedulerILi128ELi80ELi128ELi128ELb1ELb1ELb0ELb1ELb1ELb1EEEEEEEEEvNT_6ParamsE,(.L_x_16 - _ZN7cutlass13device_kernelIN5flash19enable_sm80_to_sm89INS1_16FlashAttnFwdSm80INS1_25CollectiveMainloopFwdSm80ILi4ELi1ELb0EN4cute5tupleIJNS5_1CILi128EEENS7_ILi80EEENS7_ILi64EEEEEELi64ENS_6half_tEfNS_4arch4Sm80ELb1ELb0ELb1ELb1ELb1ELb0ELb1ELb1EEENS1_21CollectiveEpilogueFwdINS6_IJS8_SA_S9_EEENS6_IJNS7_ILi1EEESI_SI_EEESC_SE_Li128ELb1ELb1ELb1ELb0EEENS1_36VarlenDynamicPersistentTileSchedulerILi128ELi80ELi128ELi128ELb1ELb1ELb0ELb1ELb1ELb1EEEEEEEEEvNT_6ParamsE)
        .other          _ZN7cutlass13device_kernelIN5flash19enable_sm80_to_sm89INS1_16FlashAttnFwdSm80INS1_25CollectiveMainloopFwdSm80ILi4ELi1ELb0EN4cute5tupleIJNS5_1CILi128EEENS7_ILi80EEENS7_ILi64EEEEEELi64ENS_6half_tEfNS_4arch4Sm80ELb1ELb0ELb1ELb1ELb1ELb0ELb1ELb1EEENS1_21CollectiveEpilogueFwdINS6_IJS8_SA_S9_EEENS6_IJNS7_ILi1EEESI_SI_EEESC_SE_Li128ELb1ELb1ELb1ELb0EEENS1_36VarlenDynamicPersistentTileSchedulerILi128ELi80ELi128ELi128ELb1ELb1ELb0ELb1ELb1ELb1EEEEEEEEEvNT_6ParamsE,@"STO_CUDA_ENTRY STV_DEFAULT"
_ZN7cutlass13device_kernelIN5flash19enable_sm80_to_sm89INS1_16FlashAttnFwdSm80INS1_25CollectiveMainloopFwdSm80ILi4ELi1ELb0EN4cute5tupleIJNS5_1CILi128EEENS7_ILi80EEENS7_ILi64EEEEEELi64ENS_6half_tEfNS_4arch4Sm80ELb1ELb0ELb1ELb1ELb1ELb0ELb1ELb1EEENS1_21CollectiveEpilogueFwdINS6_IJS8_SA_S9_EEENS6_IJNS7_ILi1EEESI_SI_EEESC_SE_Li128ELb1ELb1ELb1ELb0EEENS1_36VarlenDynamicPersistentTileSchedulerILi128ELi80ELi128ELi128ELb1ELb1ELb0ELb1ELb1ELb1EEEEEEEEEvNT_6ParamsE:
[----:B------:R-:W-:Y:S01]  /*0000*/  LDC R1, c[0x0][0x28] ;  /* 0x00000a00ff017b82 */ /* 0x000fe20000000800 */
[----:B------:R-:W-:Y:S05]  /*0010*/  EXIT ;  /* 0x000000000000794d */ /* 0x000fea0003800000 */
.L_x_7:
        /* <DEDUP_REMOVED lines=14> */
.L_x_16:


//--------------------- .text._ZN7cutlass13device_kernelIN5flash19enable_sm80_to_sm89INS1_16FlashAttnFwdSm80INS1_25CollectiveMainloopFwdSm80ILi4ELi1ELb0EN4cute5tupleIJNS5_1CILi128EEENS7_ILi80EEENS7_ILi64EEEEEELi64ENS_6half_tEfNS_4arch4Sm80ELb1ELb0ELb1ELb1ELb1ELb1ELb1ELb1EEENS1_21CollectiveEpilogueFwdINS6_IJS8_SA_S9_EEENS6_IJNS7_ILi1EEESI_SI_EEESC_SE_Li128ELb1ELb1ELb1ELb0EEENS1_36VarlenDynamicPersistentTileSchedulerILi128ELi80ELi128ELi128ELb1ELb1ELb0ELb1ELb1ELb1EEEEEEEEEvNT_6ParamsE --------------------------
	.section	.text._ZN7cutlass13device_kernelIN5flash19enable_sm80_to_sm89INS1_16FlashAttnFwdSm80INS1_25CollectiveMainloopFwdSm80ILi4ELi1ELb0EN4cute5tupleIJNS5_1CILi128EEENS7_ILi80EEENS7_ILi64EEEEEELi64ENS_6half_tEfNS_4arch4Sm80ELb1ELb0ELb1ELb1ELb1ELb1ELb1ELb1EEENS1_21CollectiveEpilogueFwdINS6_IJS8_SA_S9_EEENS6_IJNS7_ILi1EEESI_SI_EEESC_SE_Li128ELb1ELb1ELb1ELb0EEENS1_36VarlenDynamicPersistentTileSchedulerILi128ELi80ELi128ELi128ELb1ELb1ELb0ELb1ELb1ELb1EEEEEEEEEvNT_6ParamsE,"ax",@progbits
	.align	128
.text._ZN7cutlass13device_kernelIN5flash19enable_sm80_to_sm89INS1_16FlashAttnFwdSm80INS1_25CollectiveMainloopFwdSm80ILi4ELi1ELb0EN4cute5tupleIJNS5_1CILi128EEENS7_ILi80EEENS7_ILi64EEEEEELi64ENS_6half_tEfNS_4arch4Sm80ELb1ELb0ELb1ELb1ELb1ELb1ELb1ELb1EEENS1_21CollectiveEpilogueFwdINS6_IJS8_SA_S9_EEENS6_IJNS7_ILi1EEESI_SI_EEESC_SE_Li128ELb1ELb1ELb1ELb0EEENS1_36VarlenDynamicPersistentTileSchedulerILi128ELi80ELi128ELi128ELb1ELb1ELb0ELb1ELb1ELb1EEEEEEEEEvNT_6ParamsE:
        .type           _ZN7cutlass13device_kernelIN5flash19enable_sm80_to_sm89INS1_16FlashAttnFwdSm80INS1_25CollectiveMainloopFwdSm80ILi4ELi1ELb0EN4cute5tupleIJNS5_1CILi128EEENS7_ILi80EEENS7_ILi64EEEEEELi64ENS_6half_tEfNS_4arch4Sm80ELb1ELb0ELb1ELb1ELb1ELb1ELb1ELb1EEENS1_21CollectiveEpilogueFwdINS6_IJS8_SA_S9_EEENS6_IJNS7_ILi1EEESI_SI_EEESC_SE_Li128ELb1ELb1ELb1ELb0EEENS1_36VarlenDynamicPersistentTileSchedulerILi128ELi80ELi128ELi128ELb1ELb1ELb0ELb1ELb1ELb1EEEEEEEEEvNT_6ParamsE,@function
        .size           _ZN7cutlass13device_kernelIN5flash19enable_sm80_to_sm89INS1_16FlashAttnFwdSm80INS1_25CollectiveMainloopFwdSm80ILi4ELi1ELb0EN4cute5tupleIJNS5_1CILi128EEENS7_ILi80EEENS7_ILi64EEEEEELi64ENS_6half_tEfNS_4arch4Sm80ELb1ELb0ELb1ELb1ELb1ELb1ELb1ELb1EEENS1_21CollectiveEpilogueFwdINS6_IJS8_SA_S9_EEENS6_IJNS7_ILi1EEESI_SI_EEESC_SE_Li128ELb1ELb1ELb1ELb0EEENS1_36VarlenDynamicPersistentTileSchedulerILi128ELi80ELi128ELi128ELb1ELb1ELb0ELb1ELb1ELb1EEEEEEEEEvNT_6ParamsE,(.L_x_17 - _ZN7cutlass13device_kernelIN5flash19enable_sm80_to_sm89INS1_16FlashAttnFwdSm80INS1_25CollectiveMainloopFwdSm80ILi4ELi1ELb0EN4cute5tupleIJNS5_1CILi128EEENS7_ILi80EEENS7_ILi64EEEEEELi64ENS_6half_tEfNS_4arch4Sm80ELb1ELb0ELb1ELb1ELb1ELb1ELb1ELb1EEENS1_21CollectiveEpilogueFwdINS6_IJS8_SA_S9_EEENS6_IJNS7_ILi1EEESI_SI_EEESC_SE_Li128ELb1ELb1ELb1ELb0EEENS1_36VarlenDynamicPersistentTileSchedulerILi128ELi80ELi128ELi128ELb1ELb1ELb0ELb1ELb1ELb1EEEEEEEEEvNT_6ParamsE)
        .other          _ZN7cutlass13device_kernelIN5flash19enable_sm80_to_sm89INS1_16FlashAttnFwdSm80INS1_25CollectiveMainloopFwdSm80ILi4ELi1ELb0EN4cute5tupleIJNS5_1CILi128EEENS7_ILi80EEENS7_ILi64EEEEEELi64ENS_6half_tEfNS_4arch4Sm80ELb1ELb0ELb1ELb1ELb1ELb1ELb1ELb1EEENS1_21CollectiveEpilogueFwdINS6_IJS8_SA_S9_EEENS6_IJNS7_ILi1EEESI_SI_EEESC_SE_Li128ELb1ELb1ELb1ELb0EEENS1_36VarlenDynamicPersistentTileSchedulerILi128ELi80ELi128ELi128ELb1ELb1ELb0ELb1ELb1ELb1EEEEEEEEEvNT_6ParamsE,@"STO_CUDA_ENTRY STV_DEFAULT"
_ZN7cutlass13device_kernelIN5flash19enable_sm80_to_sm89INS1_16FlashAttnFwdSm80INS1_25CollectiveMainloopFwdSm80ILi4ELi1ELb0EN4cute5tupleIJNS5_1CILi128EEENS7_ILi80EEENS7_ILi64EEEEEELi64ENS_6half_tEfNS_4arch4Sm80ELb1ELb0ELb1ELb1ELb1ELb1ELb1ELb1EEENS1_21CollectiveEpilogueFwdINS6_IJS8_SA_S9_EEENS6_IJNS7_ILi1EEESI_SI_EEESC_SE_Li128ELb1ELb1ELb1ELb0EEENS1_36VarlenDynamicPersistentTileSchedulerILi128ELi80ELi128ELi128ELb1ELb1ELb0ELb1ELb1ELb1EEEEEEEEEvNT_6ParamsE:
[----:B------:R-:W-:Y:S01]  /*0000*/  LDC R1, c[0x0][0x28] ;  /* 0x00000a00ff017b82 */ /* 0x000fe20000000800 */
[----:B------:R-:W-:Y:S05]  /*0010*/  EXIT ;  /* 0x000000000000794d */ /* 0x000fea0003800000 */
.L_x_8:
        /* <DEDUP_REMOVED lines=14> */
.L_x_17:


//--------------------- .nv.shared.reserved.0     --------------------------
	.section	.nv.shared.reserved.0,"aw",@nobits
	.weak		__nv_reservedSMEM_offset_0_alias
	.size		__nv_reservedSMEM_offset_0_alias, 0, 0
	.other		__nv_reservedSMEM_offset_0_alias,@"STO_CUDA_RESERVED_SHARED STV_DEFAULT"
__nv_reservedSMEM_offset_0_alias:
	.zero		0


//--------------------- .nv.global                --------------------------
	.section	.nv.global,"aw",@nobits
.nv.global:
	.type		_ZN85_INTERNAL_37829866_49_flash_fwd_hdim64_fp16_paged_split_softcap_sm80_cu_3fbc093a_36204cute1_E,@object
	.size		_ZN85_INTERNAL_37829866_49_flash_fwd_hdim64_fp16_paged_split_softcap_sm80_cu_3fbc093a_36204cute1_E,(_ZN85_INTERNAL_37829866_49_flash_fwd_hdim64_fp16_paged_split_softcap_sm80_cu_3fbc093a_36204cuda3std3__45__cpo6cbeginE - _ZN85_INTERNAL_37829866_49_flash_fwd_hdim64_fp16_paged_split_softcap_sm80_cu_3fbc093a_36204cute1_E)
_ZN85_INTERNAL_37829866_49_flash_fwd_hdim64_fp16_paged_split_softcap_sm80_cu_3fbc093a_36204cute1_E:
	.zero		1
	.type		_ZN85_INTERNAL_37829866_49_flash_fwd_hdim64_fp16_paged_split_softcap_sm80_cu_3fbc093a_36204cuda3std3__45__cpo6cbeginE,@object
	.size		_ZN85_INTERNAL_37829866_49_flash_fwd_hdim64_fp16_paged_split_softcap_sm80_cu_3fbc093a_36204cuda3std3__45__cpo6cbeginE,(_ZN85_INTERNAL_37829866_49_flash_fwd_hdim64_fp16_paged_split_softcap_sm80_cu_3fbc093a_36204cuda3std3__48in_placeE - _ZN85_INTERNAL_37829866_49_flash_fwd_hdim64_fp16_paged_split_softcap_sm80_cu_3fbc093a_36204cuda3std3__45__cpo6cbeginE)
_ZN85_INTERNAL_37829866_49_flash_fwd_hdim64_fp16_paged_split_softcap_sm80_cu_3fbc093a_36204cuda3std3__45__cpo6cbeginE:
	.zero		1
	.type		_ZN85_INTERNAL_37829866_49_flash_fwd_hdim64_fp16_paged_split_softcap_sm80_cu_3fbc093a_36204cuda3std3__48in_placeE,@object
	.size		_ZN85_INTERNAL_37829866_49_flash_fwd_hdim64_fp16_paged_split_softcap_sm80_cu_3fbc093a_36204cuda3std3__48in_placeE,(_ZN85_INTERNAL_37829866_49_flash_fwd_hdim64_fp16_paged_split_softcap_sm80_cu_3fbc093a_36204cuda3std6ranges3__45__cpo9iter_moveE - _ZN85_INTERNAL_37829866_49_flash_fwd_hdim64_fp16_paged_split_softcap_sm80_cu_3fbc093a_36204cuda3std3__48in_placeE)
_ZN85_INTERNAL_37829866_49_flash_fwd_hdim64_fp16_paged_split_softcap_sm80_cu_3fbc093a_36204cuda3std3__48in_placeE:
	.zero		1
	.type		_ZN85_INTERNAL_37829866_49_flash_fwd_hdim64_fp16_paged_split_softcap_sm80_cu_3fbc093a_36204cuda3std6ranges3__45__cpo9iter_moveE,@object
	.size		_ZN85_INTERNAL_37829866_49_flash_fwd_hdim64_fp16_paged_split_softcap_sm80_cu_3fbc093a_36204cuda3std6ranges3__45__cpo9iter_moveE,(_ZN85_INTERNAL_37829866_49_flash_fwd_hdim64_fp16_paged_split_softcap_sm80_cu_3fbc093a_36204cuda3std3__45__cpo5beginE - _ZN85_INTERNAL_37829866_49_flash_fwd_hdim64_fp16_paged_split_softcap_sm80_cu_3fbc093a_36204cuda3std6ranges3__45__cpo9iter_moveE)
_ZN85_INTERNAL_37829866_49_flash_fwd_hdim64_fp16_paged_split_softcap_sm80_cu_3fbc093a_36204cuda3std6ranges3__45__cpo9iter_moveE:
	.zero		1
	.type		_ZN85_INTERNAL_37829866_49_flash_fwd_hdim64_fp16_paged_split_softcap_sm80_cu_3fbc093a_36204cuda3std3__45__cpo5beginE,@object
	.size		_ZN85_INTERNAL_37829866_49_flash_fwd_hdim64_fp16_paged_split_softcap_sm80_cu_3fbc093a_36204cuda3std3__45__cpo5beginE,(_ZN85_INTERNAL_37829866_49_flash_fwd_hdim64_fp16_paged_split_softcap_sm80_cu_3fbc093a_36204cuda3std3__487_GLOBAL__N__37829866_49_flash_fwd_hdim64_fp16_paged_split_softcap_sm80_cu_3fbc093a_36206ignoreE - _ZN85_INTERNAL_37829866_49_flash_fwd_hdim64_fp16_paged_split_softcap_sm80_cu_3fbc093a_36204cuda3std3__45__cpo5beginE)
_ZN85_INTERNAL_37829866_49_flash_fwd_hdim64_fp16_paged_split_softcap_sm80_cu_3fbc093a_36204cuda3std3__45__cpo5beginE:
	.zero		1
	.type		_ZN85_INTERNAL_37829866_49_flash_fwd_hdim64_fp16_paged_split_softcap_sm80_cu_3fbc093a_36204cuda3std3__487_GLOBAL__N__37829866_49_flash_fwd_hdim64_fp16_paged_split_softcap_sm80_cu_3fbc093a_36206ignoreE,@object
	.size		_ZN85_INTERNAL_37829866_49_flash_fwd_hdim64_fp16_paged_split_softcap_sm80_cu_3fbc093a_36204cuda3std3__487_GLOBAL__N__37829866_49_flash_fwd_hdim64_fp16_paged_split_softcap_sm80_cu_3fbc093a_36206ignoreE,(_ZN85_INTERNAL_37829866_49_flash_fwd_hdim64_fp16_paged_split_softcap_sm80_cu_3fbc093a_36204cute7productE - _ZN85_INTERNAL_37829866_49_flash_fwd_hdim64_fp16_paged_split_softcap_sm80_cu_3fbc093a_36204cuda3std3__487_GLOBAL__N__37829866_49_flash_fwd_hdim64_fp16_paged_split_softcap_sm80_cu_3fbc093a_36206ignoreE)
_ZN85_INTERNAL_37829866_49_flash_fwd_hdim64_fp16_paged_split_softcap_sm80_cu_3fbc093a_36204cuda3std3__487_GLOBAL__N__37829866_49_flash_fwd_hdim64_fp16_paged_split_softcap_sm80_cu_3fbc093a_36206ignoreE:
	.zero		1
	.type		_ZN85_INTERNAL_37829866_49_flash_fwd_hdim64_fp16_paged_split_softcap_sm80_cu_3fbc093a_36204cute7productE,@object
	.size		_ZN85_INTERNAL_37829866_49_flash_fwd_hdim64_fp16_paged_split_softcap_sm80_cu_3fbc093a_36204cute7productE,(_ZN85_INTERNAL_37829866_49_flash_fwd_hdim64_fp16_paged_split_softcap_sm80_cu_3fbc093a_36204cuda3std3__45__cpo3endE - _ZN85_INTERNAL_37829866_49_flash_fwd_hdim64_fp16_paged_split_softcap_sm80_cu_3fbc093a_36204cute7productE)
_ZN85_INTERNAL_37829866_49_flash_fwd_hdim64_fp16_paged_split_softcap_sm80_cu_3fbc093a_36204cute7productE:
	.zero		1
	.type		_ZN85_INTERNAL_37829866_49_flash_fwd_hdim64_fp16_paged_split_softcap_sm80_cu_3fbc093a_36204cuda3std3__45__cpo3endE,@object
	.size		_ZN85_INTERNAL_37829866_49_flash_fwd_hdim64_fp16_paged_split_softcap_sm80_cu_3fbc093a_36204cuda3std3__45__cpo3endE,(_ZN85_INTERNAL_37829866_49_flash_fwd_hdim64_fp16_paged_split_softcap_sm80_cu_3fbc093a_36204cuda3std3__419piecewise_constructE - _ZN85_INTERNAL_37829866_49_flash_fwd_hdim64_fp16_paged_split_softcap_sm80_cu_3fbc093a_36204cuda3std3__45__cpo3endE)
_ZN85_INTERNAL_37829866_49_flash_fwd_hdim64_fp16_paged_split_softcap_sm80_cu_3fbc093a_36204cuda3std3__45__cpo3endE:
	.zero		1
	.type		_ZN85_INTERNAL_37829866_49_flash_fwd_hdim64_fp16_paged_split_softcap_sm80_cu_3fbc093a_36204cuda3std3__419piecewise_constructE,@object
	.size		_ZN85_INTERNAL_37829866_49_flash_fwd_hdim64_fp16_paged_split_softcap_sm80_cu_3fbc093a_36204cuda3std3__419piecewise_constructE,(_ZN85_INTERNAL_37829866_49_flash_fwd_hdim64_fp16_paged_split_softcap_sm80_cu_3fbc093a_36204cuda3std3__45__cpo4cendE - _ZN85_INTERNAL_37829866_49_flash_fwd_hdim64_fp16_paged_split_softcap_sm80_cu_3fbc093a_36204cuda3std3__419piecewise_constructE)
_ZN85_INTERNAL_37829866_49_flash_fwd_hdim64_fp16_paged_split_softcap_sm80_cu_3fbc093a_36204cuda3std3__419piecewise_constructE:
	.zero		1
	.type		_ZN85_INTERNAL_37829866_49_flash_fwd_hdim64_fp16_paged_split_softcap_sm80_cu_3fbc093a_36204cuda3std3__45__cpo4cendE,@object
	.size		_ZN85_INTERNAL_37829866_49_flash_fwd_hdim64_fp16_paged_split_softcap_sm80_cu_3fbc093a_36204cuda3std3__45__cpo4cendE,(_ZN85_INTERNAL_37829866_49_flash_fwd_hdim64_fp16_paged_split_softcap_sm80_cu_3fbc093a_36204cuda3std6ranges3__45__cpo4swapE - _ZN85_INTERNAL_37829866_49_flash_fwd_hdim64_fp16_paged_split_softcap_sm80_cu_3fbc093a_36204cuda3std3__45__cpo4cendE)
_ZN85_INTERNAL_37829866_49_flash_fwd_hdim64_fp16_paged_split_softcap_sm80_cu_3fbc093a_36204cuda3std3__45__cpo4cendE:
	.zero		1
	.type		_ZN85_INTERNAL_37829866_49_flash_fwd_hdim64_fp16_paged_split_softcap_sm80_cu_3fbc093a_36204cuda3std6ranges3__45__cpo4swapE,@object
	.size		_ZN85_INTERNAL_37829866_49_flash_fwd_hdim64_fp16_paged_split_softcap_sm80_cu_3fbc093a_36204cuda3std6ranges3__45__cpo4swapE,(.L_7 - _ZN85_INTERNAL_37829866_49_flash_fwd_hdim64_fp16_paged_split_softcap_sm80_cu_3fbc093a_36204cuda3std6ranges3__45__cpo4swapE)
_ZN85_INTERNAL_37829866_49_flash_fwd_hdim64_fp16_paged_split_softcap_sm80_cu_3fbc093a_36204cuda3std6ranges3__45__cpo4swapE:
	.zero		1
.L_7:


//--------------------- .nv.constant0._ZN7cutlass13device_kernelIN5flash19enable_sm80_to_sm89INS1_16FlashAttnFwdSm80INS1_25CollectiveMainloopFwdSm80ILi4ELi1ELb0EN4cute5tupleIJNS5_1CILi128EEENS7_ILi112EEENS7_ILi64EEEEEELi64ENS_6half_tEfNS_4arch4Sm80ELb0ELb0ELb1ELb0ELb1ELb0ELb1ELb1EEENS1_21CollectiveEpilogueFwdINS6_IJS8_SA_S9_EEENS6_IJNS7_ILi1EEESI_SI_EEESC_SE_Li128ELb0ELb1ELb1ELb0EEENS1_19SingleTileSchedulerILb0ELb1ELb1ELi128EEEEEEEEEvNT_6ParamsE --------------------------
	.section	.nv.constant0._ZN7cutlass13device_kernelIN5flash19enable_sm80_to_sm89INS1_16FlashAttnFwdSm80INS1_25CollectiveMainloopFwdSm80ILi4ELi1ELb0EN4cute5tupleIJNS5_1CILi128EEENS7_ILi112EEENS7_ILi64EEEEEELi64ENS_6half_tEfNS_4arch4Sm80ELb0ELb0ELb1ELb0ELb1ELb0ELb1ELb1EEENS1_21CollectiveEpilogueFwdINS6_IJS8_SA_S9_EEENS6_IJNS7_ILi1EEESI_SI_EEESC_SE_Li128ELb0ELb1ELb1ELb0EEENS1_19SingleTileSchedulerILb0ELb1ELb1ELi128EEEEEEEEEvNT_6ParamsE,"a",@progbits
	.sectionflags	@""
	.align	4
.nv.constant0._ZN7cutlass13device_kernelIN5flash19enable_sm80_to_sm89INS1_16FlashAttnFwdSm80INS1_25CollectiveMainloopFwdSm80ILi4ELi1ELb0EN4cute5tupleIJNS5_1CILi128EEENS7_ILi112EEENS7_ILi64EEEEEELi64ENS_6half_tEfNS_4arch4Sm80ELb0ELb0ELb1ELb0ELb1ELb0ELb1ELb1EEENS1_21CollectiveEpilogueFwdINS6_IJS8_SA_S9_EEENS6_IJNS7_ILi1EEESI_SI_EEESC_SE_Li128ELb0ELb1ELb1ELb0EEENS1_19SingleTileSchedulerILb0ELb1ELb1ELi128EEEEEEEEEvNT_6ParamsE:
	.zero		1576


//--------------------- .nv.constant0._ZN7cutlass13device_kernelIN5flash19enable_sm80_to_sm89INS1_16FlashAttnFwdSm80INS1_25CollectiveMainloopFwdSm80ILi4ELi1ELb0EN4cute5tupleIJNS5_1CILi128EEENS7_ILi80EEENS7_ILi64EEEEEELi64ENS_6half_tEfNS_4arch4Sm80ELb0ELb0ELb1ELb1ELb1ELb0ELb1ELb1EEENS1_21CollectiveEpilogueFwdINS6_IJS8_SA_S9_EEENS6_IJNS7_ILi1EEESI_SI_EEESC_SE_Li128ELb1ELb1ELb1ELb0EEENS1_36VarlenDynamicPersistentTileSchedulerILi128ELi80ELi128ELi128ELb1ELb1ELb0ELb0ELb1ELb1EEEEEEEEEvNT_6ParamsE --------------------------
	.section	.nv.constant0._ZN7cutlass13device_kernelIN5flash19enable_sm80_to_sm89INS1_16FlashAttnFwdSm80INS1_25CollectiveMainloopFwdSm80ILi4ELi1ELb0EN4cute5tupleIJNS5_1CILi128EEENS7_ILi80EEENS7_ILi64EEEEEELi64ENS_6half_tEfNS_4arch4Sm80ELb0ELb0ELb1ELb1ELb1ELb0ELb1ELb1EEENS1_21CollectiveEpilogueFwdINS6_IJS8_SA_S9_EEENS6_IJNS7_ILi1EEESI_SI_EEESC_SE_Li128ELb1ELb1ELb1ELb0EEENS1_36VarlenDynamicPersistentTileSchedulerILi128ELi80ELi128ELi128ELb1ELb1ELb0ELb0ELb1ELb1EEEEEEEEEvNT_6ParamsE,"a",@progbits
	.sectionflags	@""
	.align	4
.nv.constant0._ZN7cutlass13device_kernelIN5flash19enable_sm80_to_sm89INS1_16FlashAttnFwdSm80INS1_25CollectiveMainloopFwdSm80ILi4ELi1ELb0EN4cute5tupleIJNS5_1CILi128EEENS7_ILi80EEENS7_ILi64EEEEEELi64ENS_6half_tEfNS_4arch4Sm80ELb0ELb0ELb1ELb1ELb1ELb0ELb1ELb1EEENS1_21CollectiveEpilogueFwdINS6_IJS8_SA_S9_EEENS6_IJNS7_ILi1EEESI_SI_EEESC_SE_Li128ELb1ELb1ELb1ELb0EEENS1_36VarlenDynamicPersistentTileSchedulerILi128ELi80ELi128ELi128ELb1ELb1ELb0ELb0ELb1ELb1EEEEEEEEEvNT_6ParamsE:
	.zero		1608


//--------------------- .nv.constant0._ZN7cutlass13device_kernelIN5flash19enable_sm80_to_sm89INS1_16FlashAttnFwdSm80INS1_25CollectiveMainloopFwdSm80ILi4ELi1ELb0EN4cute5tupleIJNS5_1CILi128EEENS7_ILi80EEENS7_ILi64EEEEEELi64ENS_6half_tEfNS_4arch4Sm80ELb0ELb0ELb1ELb1ELb1ELb1ELb1ELb1EEENS1_21CollectiveEpilogueFwdINS6_IJS8_SA_S9_EEENS6_IJNS7_ILi1EEESI_SI_EEESC_SE_Li128ELb1ELb1ELb1ELb0EEENS1_36VarlenDynamicPersistentTileSchedulerILi128ELi80ELi128ELi128ELb1ELb1ELb0ELb0ELb1ELb1EEEEEEEEEvNT_6ParamsE --------------------------
	.section	.nv.constant0._ZN7cutlass13device_kernelIN5flash19enable_sm80_to_sm89INS1_16FlashAttnFwdSm80INS1_25CollectiveMainloopFwdSm80ILi4ELi1ELb0EN4cute5tupleIJNS5_1CILi128EEENS7_ILi80EEENS7_ILi64EEEEEELi64ENS_6half_tEfNS_4arch4Sm80ELb0ELb0ELb1ELb1ELb1ELb1ELb1ELb1EEENS1_21CollectiveEpilogueFwdINS6_IJS8_SA_S9_EEENS6_IJNS7_ILi1EEESI_SI_EEESC_SE_Li128ELb1ELb1ELb1ELb0EEENS1_36VarlenDynamicPersistentTileSchedulerILi128ELi80ELi128ELi128ELb1ELb1ELb0ELb0ELb1ELb1EEEEEEEEEvNT_6ParamsE,"a",@progbits
	.sectionflags	@""
	.align	4
.nv.constant0._ZN7cutlass13device_kernelIN5flash19enable_sm80_to_sm89INS1_16FlashAttnFwdSm80INS1_25CollectiveMainloopFwdSm80ILi4ELi1ELb0EN4cute5tupleIJNS5_1CILi128EEENS7_ILi80EEENS7_ILi64EEEEEELi64ENS_6half_tEfNS_4arch4Sm80ELb0ELb0ELb1ELb1ELb1ELb1ELb1ELb1EEENS1_21CollectiveEpilogueFwdINS6_IJS8_SA_S9_EEENS6_IJNS7_ILi1EEESI_SI_EEESC_SE_Li128ELb1ELb1ELb1ELb0EEENS1_36VarlenDynamicPersistentTileSchedulerILi128ELi80ELi128ELi128ELb1ELb1ELb0ELb0ELb1ELb1EEEEEEEEEvNT_6ParamsE:
	.zero		1608


//--------------------- .nv.constant0._ZN7cutlass13device_kernelIN5flash19enable_sm80_to_sm89INS1_16FlashAttnFwdSm80INS1_25CollectiveMainloopFwdSm80ILi4ELi1ELb0EN4cute5tupleIJNS5_1CILi128EEENS7_ILi96EEENS7_ILi64EEEEEELi64ENS_6half_tEfNS_4arch4Sm80ELb0ELb1ELb1ELb0ELb1ELb0ELb1ELb1EEENS1_21CollectiveEpilogueFwdINS6_IJS8_SA_S9_EEENS6_IJNS7_ILi1EEESI_SI_EEESC_SE_Li128ELb0ELb1ELb1ELb0EEENS1_19SingleTileSchedulerILb0ELb1ELb1ELi128EEEEEEEEEvNT_6ParamsE --------------------------
	.section	.nv.constant0._ZN7cutlass13device_kernelIN5flash19enable_sm80_to_sm89INS1_16FlashAttnFwdSm80INS1_25CollectiveMainloopFwdSm80ILi4ELi1ELb0EN4cute5tupleIJNS5_1CILi128EEENS7_ILi96EEENS7_ILi64EEEEEELi64ENS_6half_tEfNS_4arch4Sm80ELb0ELb1ELb1ELb0ELb1ELb0ELb1ELb1EEENS1_21CollectiveEpilogueFwdINS6_IJS8_SA_S9_EEENS6_IJNS7_ILi1EEESI_SI_EEESC_SE_Li128ELb0ELb1ELb1ELb0EEENS1_19SingleTileSchedulerILb0ELb1ELb1ELi128EEEEEEEEEvNT_6ParamsE,"a",@progbits
	.sectionflags	@""
	.align	4
.nv.constant0._ZN7cutlass13device_kernelIN5flash19enable_sm80_to_sm89INS1_16FlashAttnFwdSm80INS1_25CollectiveMainloopFwdSm80ILi4ELi1ELb0EN4cute5tupleIJNS5_1CILi128EEENS7_ILi96EEENS7_ILi64EEEEEELi64ENS_6half_tEfNS_4arch4Sm80ELb0ELb1ELb1ELb0ELb1ELb0ELb1ELb1EEENS1_21CollectiveEpilogueFwdINS6_IJS8_SA_S9_EEENS6_IJNS7_ILi1EEESI_SI_EEESC_SE_Li128ELb0ELb1ELb1ELb0EEENS1_19SingleTileSchedulerILb0ELb1ELb1ELi128EEEEEEEEEvNT_6ParamsE:
	.zero		1576


//--------------------- .nv.constant0._ZN7cutlass13device_kernelIN5flash19enable_sm80_to_sm89INS1_16FlashAttnFwdSm80INS1_25CollectiveMainloopFwdSm80ILi4ELi1ELb0EN4cute5tupleIJNS5_1CILi128EEENS7_ILi80EEENS7_ILi64EEEEEELi64ENS_6half_tEfNS_4arch4Sm80ELb0ELb1ELb1ELb1ELb1ELb0ELb1ELb1EEENS1_21CollectiveEpilogueFwdINS6_IJS8_SA_S9_EEENS6_IJNS7_ILi1EEESI_SI_EEESC_SE_Li128ELb1ELb1ELb1ELb0EEENS1_36VarlenDynamicPersistentTileSchedulerILi128ELi80ELi128ELi128ELb1ELb1ELb0ELb1ELb0ELb1EEEEEEEEEvNT_6ParamsE --------------------------
	.section	.nv.constant0._ZN7cutlass13device_kernelIN5flash19enable_sm80_to_sm89INS1_16FlashAttnFwdSm80INS1_25CollectiveMainloopFwdSm80ILi4ELi1ELb0EN4cute5tupleIJNS5_1CILi128EEENS7_ILi80EEENS7_ILi64EEEEEELi64ENS_6half_tEfNS_4arch4Sm80ELb0ELb1ELb1ELb1ELb1ELb0ELb1ELb1EEENS1_21CollectiveEpilogueFwdINS6_IJS8_SA_S9_EEENS6_IJNS7_ILi1EEESI_SI_EEESC_SE_Li128ELb1ELb1ELb1ELb0EEENS1_36VarlenDynamicPersistentTileSchedulerILi128ELi80ELi128ELi128ELb1ELb1ELb0ELb1ELb0ELb1EEEEEEEEEvNT_6ParamsE,"a",@progbits
	.sectionflags	@""
	.align	4
.nv.constant0._ZN7cutlass13device_kernelIN5flash19enable_sm80_to_sm89INS1_16FlashAttnFwdSm80INS1_25CollectiveMainloopFwdSm80ILi4ELi1ELb0EN4cute5tupleIJNS5_1CILi128EEENS7_ILi80EEENS7_ILi64EEEEEELi64ENS_6half_tEfNS_4arch4Sm80ELb0ELb1ELb1ELb1ELb1ELb0ELb1ELb1EEENS1_21CollectiveEpilogueFwdINS6_IJS8_SA_S9_EEENS6_IJNS7_ILi1EEESI_SI_EEESC_SE_Li128ELb1ELb1ELb1ELb0EEENS1_36VarlenDynamicPersistentTileSchedulerILi128ELi80ELi128ELi128ELb1ELb1ELb0ELb1ELb0ELb1EEEEEEEEEvNT_6ParamsE:
	.zero		1608


//--------------------- .nv.constant0._ZN7cutlass13device_kernelIN5flash19enable_sm80_to_sm89INS1_16FlashAttnFwdSm80INS1_25CollectiveMainloopFwdSm80ILi4ELi1ELb0EN4cute5tupleIJNS5_1CILi128EEENS7_ILi80EEENS7_ILi64EEEEEELi64ENS_6half_tEfNS_4arch4Sm80ELb0ELb1ELb1ELb1ELb1ELb1ELb1ELb1EEENS1_21CollectiveEpilogueFwdINS6_IJS8_SA_S9_EEENS6_IJNS7_ILi1EEESI_SI_EEESC_SE_Li128ELb1ELb1ELb1ELb0EEENS1_36VarlenDynamicPersistentTileSchedulerILi128ELi80ELi128ELi128ELb1ELb1ELb0ELb1ELb0ELb1EEEEEEEEEvNT_6ParamsE --------------------------
	.section	.nv.constant0._ZN7cutlass13device_kernelIN5flash19enable_sm80_to_sm89INS1_16FlashAttnFwdSm80INS1_25CollectiveMainloopFwdSm80ILi4ELi1ELb0EN4cute5tupleIJNS5_1CILi128EEENS7_ILi80EEENS7_ILi64EEEEEELi64ENS_6half_tEfNS_4arch4Sm80ELb0ELb1ELb1ELb1ELb1ELb1ELb1ELb1EEENS1_21CollectiveEpilogueFwdINS6_IJS8_SA_S9_EEENS6_IJNS7_ILi1EEESI_SI_EEESC_SE_Li128ELb1ELb1ELb1ELb0EEENS1_36VarlenDynamicPersistentTileSchedulerILi128ELi80ELi128ELi128ELb1ELb1ELb0ELb1ELb0ELb1EEEEEEEEEvNT_6ParamsE,"a",@progbits
	.sectionflags	@""
	.align	4
.nv.constant0._ZN7cutlass13device_kernelIN5flash19enable_sm80_to_sm89INS1_16FlashAttnFwdSm80INS1_25CollectiveMainloopFwdSm80ILi4ELi1ELb0EN4cute5tupleIJNS5_1CILi128EEENS7_ILi80EEENS7_ILi64EEEEEELi64ENS_6half_tEfNS_4arch4Sm80ELb0ELb1ELb1ELb1ELb1ELb1ELb1ELb1EEENS1_21CollectiveEpilogueFwdINS6_IJS8_SA_S9_EEENS6_IJNS7_ILi1EEESI_SI_EEESC_SE_Li128ELb1ELb1ELb1ELb0EEENS1_36VarlenDynamicPersistentTileSchedulerILi128ELi80ELi128ELi128ELb1ELb1ELb0ELb1ELb0ELb1EEEEEEEEEvNT_6ParamsE:
	.zero		1608


//--------------------- .nv.constant0._ZN7cutlass13device_kernelIN5flash19enable_sm80_to_sm89INS1_16FlashAttnFwdSm80INS1_25CollectiveMainloopFwdSm80ILi4ELi1ELb0EN4cute5tupleIJNS5_1CILi128EEENS7_ILi112EEENS7_ILi64EEEEEELi64ENS_6half_tEfNS_4arch4Sm80ELb1ELb0ELb1ELb0ELb1ELb0ELb1ELb1EEENS1_21CollectiveEpilogueFwdINS6_IJS8_SA_S9_EEENS6_IJNS7_ILi1EEESI_SI_EEESC_SE_Li128ELb0ELb1ELb1ELb0EEENS1_30DynamicPersistentTileSchedulerILi128ELi128ELb1ELb1ELb0EEEEEEEEEvNT_6ParamsE --------------------------
	.section	.nv.constant0._ZN7cutlass13device_kernelIN5flash19enable_sm80_to_sm89INS1_16FlashAttnFwdSm80INS1_25CollectiveMainloopFwdSm80ILi4ELi1ELb0EN4cute5tupleIJNS5_1CILi128EEENS7_ILi112EEENS7_ILi64EEEEEELi64ENS_6half_tEfNS_4arch4Sm80ELb1ELb0ELb1ELb0ELb1ELb0ELb1ELb1EEENS1_21CollectiveEpilogueFwdINS6_IJS8_SA_S9_EEENS6_IJNS7_ILi1EEESI_SI_EEESC_SE_Li128ELb0ELb1ELb1ELb0EEENS1_30DynamicPersistentTileSchedulerILi128ELi128ELb1ELb1ELb0EEEEEEEEEvNT_6ParamsE,"a",@progbits
	.sectionflags	@""
	.align	4
.nv.constant0._ZN7cutlass13device_kernelIN5flash19enable_sm80_to_sm89INS1_16FlashAttnFwdSm80INS1_25CollectiveMainloopFwdSm80ILi4ELi1ELb0EN4cute5tupleIJNS5_1CILi128EEENS7_ILi112EEENS7_ILi64EEEEEELi64ENS_6half_tEfNS_4arch4Sm80ELb1ELb0ELb1ELb0ELb1ELb0ELb1ELb1EEENS1_21CollectiveEpilogueFwdINS6_IJS8_SA_S9_EEENS6_IJNS7_ILi1EEESI_SI_EEESC_SE_Li128ELb0ELb1ELb1ELb0EEENS1_30DynamicPersistentTileSchedulerILi128ELi128ELb1ELb1ELb0EEEEEEEEEvNT_6ParamsE:
	.zero		1592


//--------------------- .nv.constant0._ZN7cutlass13device_kernelIN5flash19enable_sm80_to_sm89INS1_16FlashAttnFwdSm80INS1_25CollectiveMainloopFwdSm80ILi4ELi1ELb0EN4cute5tupleIJNS5_1CILi128EEENS7_ILi80EEENS7_ILi64EEEEEELi64ENS_6half_tEfNS_4arch4Sm80ELb1ELb0ELb1ELb1ELb1ELb0ELb1ELb1EEENS1_21CollectiveEpilogueFwdINS6_IJS8_SA_S9_EEENS6_IJNS7_ILi1EEESI_SI_EEESC_SE_Li128ELb1ELb1ELb1ELb0EEENS1_36VarlenDynamicPersistentTileSchedulerILi128ELi80ELi128ELi128ELb1ELb1ELb0ELb1ELb1ELb1EEEEEEEEEvNT_6ParamsE --------------------------
	.section	.nv.constant0._ZN7cutlass13device_kernelIN5flash19enable_sm80_to_sm89INS1_16FlashAttnFwdSm80INS1_25CollectiveMainloopFwdSm80ILi4ELi1ELb0EN4cute5tupleIJNS5_1CILi128EEENS7_ILi80EEENS7_ILi64EEEEEELi64ENS_6half_tEfNS_4arch4Sm80ELb1ELb0ELb1ELb1ELb1ELb0ELb1ELb1EEENS1_21CollectiveEpilogueFwdINS6_IJS8_SA_S9_EEENS6_IJNS7_ILi1EEESI_SI_EEESC_SE_Li128ELb1ELb1ELb1ELb0EEENS1_36VarlenDynamicPersistentTileSchedulerILi128ELi80ELi128ELi128ELb1ELb1ELb0ELb1ELb1ELb1EEEEEEEEEvNT_6ParamsE,"a",@progbits
	.sectionflags	@""
	.align	4
.nv.constant0._ZN7cutlass13device_kernelIN5flash19enable_sm80_to_sm89INS1_16FlashAttnFwdSm80INS1_25CollectiveMainloopFwdSm80ILi4ELi1ELb0EN4cute5tupleIJNS5_1CILi128EEENS7_ILi80EEENS7_ILi64EEEEEELi64ENS_6half_tEfNS_4arch4Sm80ELb1ELb0ELb1ELb1ELb1ELb0ELb1ELb1EEENS1_21CollectiveEpilogueFwdINS6_IJS8_SA_S9_EEENS6_IJNS7_ILi1EEESI_SI_EEESC_SE_Li128ELb1ELb1ELb1ELb0EEENS1_36VarlenDynamicPersistentTileSchedulerILi128ELi80ELi128ELi128ELb1ELb1ELb0ELb1ELb1ELb1EEEEEEEEEvNT_6ParamsE:
	.zero		1608


//--------------------- .nv.constant0._ZN7cutlass13device_kernelIN5flash19enable_sm80_to_sm89INS1_16FlashAttnFwdSm80INS1_25CollectiveMainloopFwdSm80ILi4ELi1ELb0EN4cute5tupleIJNS5_1CILi128EEENS7_ILi80EEENS7_ILi64EEEEEELi64ENS_6half_tEfNS_4arch4Sm80ELb1ELb0ELb1ELb1ELb1ELb1ELb1ELb1EEENS1_21CollectiveEpilogueFwdINS6_IJS8_SA_S9_EEENS6_IJNS7_ILi1EEESI_SI_EEESC_SE_Li128ELb1ELb1ELb1ELb0EEENS1_36VarlenDynamicPersistentTileSchedulerILi128ELi80ELi128ELi128ELb1ELb1ELb0ELb1ELb1ELb1EEEEEEEEEvNT_6ParamsE --------------------------
	.section	.nv.constant0._ZN7cutlass13device_kernelIN5flash19enable_sm80_to_sm89INS1_16FlashAttnFwdSm80INS1_25CollectiveMainloopFwdSm80ILi4ELi1ELb0EN4cute5tupleIJNS5_1CILi128EEENS7_ILi80EEENS7_ILi64EEEEEELi64ENS_6half_tEfNS_4arch4Sm80ELb1ELb0ELb1ELb1ELb1ELb1ELb1ELb1EEENS1_21CollectiveEpilogueFwdINS6_IJS8_SA_S9_EEENS6_IJNS7_ILi1EEESI_SI_EEESC_SE_Li128ELb1ELb1ELb1ELb0EEENS1_36VarlenDynamicPersistentTileSchedulerILi128ELi80ELi128ELi128ELb1ELb1ELb0ELb1ELb1ELb1EEEEEEEEEvNT_6ParamsE,"a",@progbits
	.sectionflags	@""
	.align	4
.nv.constant0._ZN7cutlass13device_kernelIN5flash19enable_sm80_to_sm89INS1_16FlashAttnFwdSm80INS1_25CollectiveMainloopFwdSm80ILi4ELi1ELb0EN4cute5tupleIJNS5_1CILi128EEENS7_ILi80EEENS7_ILi64EEEEEELi64ENS_6half_tEfNS_4arch4Sm80ELb1ELb0ELb1ELb1ELb1ELb1ELb1ELb1EEENS1_21CollectiveEpilogueFwdINS6_IJS8_SA_S9_EEENS6_IJNS7_ILi1EEESI_SI_EEESC_SE_Li128ELb1ELb1ELb1ELb0EEENS1_36VarlenDynamicPersistentTileSchedulerILi128ELi80ELi128ELi128ELb1ELb1ELb0ELb1ELb1ELb1EEEEEEEEEvNT_6ParamsE:
	.zero		1608


//--------------------- SYMBOLS --------------------------

	.type		.nv.reservedSmem.offset0,@object
	.size		.nv.reservedSmem.offset0,0x4
